def attn_fwd(
    Q,
    K,
    V,
    Out,
    Lse,
    sm_scale,
    stride_qz,
    stride_qh,
    stride_qm,
    stride_qk,
    stride_kz,
    stride_kh,
    stride_kn,
    stride_kk,
    stride_vz,
    stride_vh,
    stride_vn,
    stride_vk,
    stride_oz,
    stride_oh,
    stride_om,
    stride_ok,
    seqlen_q,
    seqlen_k,
    BLOCK_M: tl.constexpr,
    BLOCK_N: tl.constexpr,
    HEAD_DIM: tl.constexpr,
    CAUSAL: tl.constexpr,
):
    start_m = tl.program_id(0)
    off_hz = tl.program_id(1)
    q_off = off_hz * stride_qh
    k_off = off_hz * stride_kh
    v_off = off_hz * stride_vh
    offs_m = start_m * BLOCK_M + tl.arange(0, BLOCK_M)
    offs_d = tl.arange(0, HEAD_DIM)
    offs_n = tl.arange(0, BLOCK_N)
    q_ptrs = Q + q_off + offs_m[:, None] * stride_qm + offs_d[None, :] * stride_qk
    k_ptrs = K + k_off + offs_d[:, None] * stride_kk + offs_n[None, :] * stride_kn
    v_ptrs = V + v_off + offs_n[:, None] * stride_vn + offs_d[None, :] * stride_vk
    m_i = tl.full([BLOCK_M], float("-inf"), dtype=tl.float32)
    l_i = tl.zeros([BLOCK_M], dtype=tl.float32) + 1.0
    acc = tl.zeros([BLOCK_M, HEAD_DIM], dtype=tl.float32)
    q = tl.load(q_ptrs)
    acc, l_i, m_i = _attn_fwd_inner(
        acc,
        l_i,
        m_i,
        q,
        k_ptrs,
        v_ptrs,
        sm_scale,
        stride_kn,
        stride_vn,
        start_m,
        seqlen_k,
        BLOCK_M,
        BLOCK_N,
        HEAD_DIM,
        CAUSAL,
    )
    acc = acc / l_i[:, None]
    lse = m_i + tl.math.log2(l_i) / 1.4426950408889634
    o_ptrs = (
        Out
        + off_hz * stride_oh
        + offs_m[:, None] * stride_om
        + offs_d[None, :] * stride_ok
    )
    tl.store(o_ptrs, acc.to(Out.dtype.element_ty))
    tl.store(Lse + off_hz * seqlen_q + offs_m, lse)

# config = {"BLOCK_M": 32, "BLOCK_N": 128, "HEAD_DIM": 128, "arch": "sm_80", "causal": true, "dtype": "bf16", "num_stages": 2, "num_warps": 8}
# arch = sm_80


// ===== COMPILED SASS (sm_80) =====

	.target	sm_80

	.elftype	@"ET_EXEC"


//--------------------- .note.nv.tkinfo           --------------------------
	.section	.note.nv.tkinfo,"",@"SHT_NOTE"
	.sectionflags	@"SHF_NOTE_NV_TKINFO"
	.tkinfo
        /*0018*/ 	.word	0x00000002
        /*0030*/ 	.string	""
        /*0030*/ 	.string	"ptxas"
        /*0030*/ 	.string	"Cuda compilation tools, release 13.0, V13.0.88"
        /*0030*/ 	.string	"Build cuda_13.0.r13.0/compiler.36424714_0"
        /*0030*/ 	.string	"-v  -suppress-debug-info  -lineinfo  -arch sm_80 "



//--------------------- .note.nv.cuinfo           --------------------------
	.section	.note.nv.cuinfo,"",@"SHT_NOTE"
	.sectionflags	@"SHF_NOTE_NV_CUINFO"
        /*0018*/ 	.short	0x0002
        /*001a*/ 	.short	0x0050
        /*001c*/ 	.short	0x0082
	.zero		2


//--------------------- .nv.info                  --------------------------
	.section	.nv.info,"",@"SHT_CUDA_INFO"
	.align	4


	//----- nvinfo : EIATTR_REGCOUNT
	.align		4
        /*0000*/ 	.byte	0x04, 0x2f
        /*0002*/ 	.short	(.L_2 - .L_1)
	.align		4
.L_1:
        /*0004*/ 	.word	index@(attn_fwd)
        /*0008*/ 	.word	0x00000080


	//----- nvinfo : EIATTR_FRAME_SIZE
	.align		4
.L_2:
        /*000c*/ 	.byte	0x04, 0x11
        /*000e*/ 	.short	(.L_4 - .L_3)
	.align		4
.L_3:
        /*0010*/ 	.word	index@(attn_fwd)
        /*0014*/ 	.word	0x00000408


	//----- nvinfo : EIATTR_MIN_STACK_SIZE
	.align		4
.L_4:
        /*0018*/ 	.byte	0x04, 0x12
        /*001a*/ 	.short	(.L_6 - .L_5)
	.align		4
.L_5:
        /*001c*/ 	.word	index@(attn_fwd)
        /*0020*/ 	.word	0x00000408
.L_6:


//--------------------- .nv.info.attn_fwd         --------------------------
	.section	.nv.info.attn_fwd,"",@"SHT_CUDA_INFO"
	.sectionflags	@""
	.align	4


	//----- nvinfo : EIATTR_CUDA_API_VERSION
	.align		4
        /*0000*/ 	.byte	0x04, 0x37
        /*0002*/ 	.short	(.L_8 - .L_7)
.L_7:
        /*0004*/ 	.word	0x00000082


	//----- nvinfo : EIATTR_SW2861232_WAR
	.align		4
.L_8:
        /*0008*/ 	.byte	0x01, 0x35
	.zero		2


	//----- nvinfo : EIATTR_PARAM_CBANK
	.align		4
        /*000c*/ 	.byte	0x04, 0x0a
        /*000e*/ 	.short	(.L_10 - .L_9)
	.align		4
.L_9:
        /*0010*/ 	.word	index@(.nv.constant0.attn_fwd)
        /*0014*/ 	.short	0x0160
        /*0016*/ 	.short	0x0088


	//----- nvinfo : EIATTR_CBANK_PARAM_SIZE
	.align		4
.L_10:
        /*0018*/ 	.byte	0x03, 0x19
        /*001a*/ 	.short	0x0088


	//----- nvinfo : EIATTR_KPARAM_INFO
	.align		4
        /*001c*/ 	.byte	0x04, 0x17
        /*001e*/ 	.short	(.L_12 - .L_11)
.L_11:
        /*0020*/ 	.word	0x00000000
        /*0024*/ 	.short	0x0019
        /*0026*/ 	.short	0x0080
        /*0028*/ 	.byte	0x00, 0xf4, 0x21, 0x00


	//----- nvinfo : EIATTR_KPARAM_INFO
	.align		4
.L_12:
        /*002c*/ 	.byte	0x04, 0x17
        /*002e*/ 	.short	(.L_14 - .L_13)
.L_13:
        /*0030*/ 	.word	0x00000000
        /*0034*/ 	.short	0x0018
        /*0036*/ 	.short	0x0078
        /*0038*/ 	.byte	0x00, 0xf4, 0x21, 0x00


	//----- nvinfo : EIATTR_KPARAM_INFO
	.align		4
.L_14:
        /*003c*/ 	.byte	0x04, 0x17
        /*003e*/ 	.short	(.L_16 - .L_15)
.L_15:
        /*0040*/ 	.word	0x00000000
        /*0044*/ 	.short	0x0017
        /*0046*/ 	.short	0x0070
        /*0048*/ 	.byte	0x00, 0xf0, 0x11, 0x00


	//----- nvinfo : EIATTR_KPARAM_INFO
	.align		4
.L_16:
        /*004c*/ 	.byte	0x04, 0x17
        /*004e*/ 	.short	(.L_18 - .L_17)
.L_17:
        /*0050*/ 	.word	0x00000000
        /*0054*/ 	.short	0x0016
        /*0056*/ 	.short	0x006c
        /*0058*/ 	.byte	0x00, 0xf0, 0x11, 0x00


	//----- nvinfo : EIATTR_KPARAM_INFO
	.align		4
.L_18:
        /*005c*/ 	.byte	0x04, 0x17
        /*005e*/ 	.short	(.L_20 - .L_19)
.L_19:
        /*0060*/ 	.word	0x00000000
        /*0064*/ 	.short	0x0015
        /*0066*/ 	.short	0x0068
        /*0068*/ 	.byte	0x00, 0xf0, 0x11, 0x00


	//----- nvinfo : EIATTR_KPARAM_INFO
	.align		4
.L_20:
        /*006c*/ 	.byte	0x04, 0x17
        /*006e*/ 	.short	(.L_22 - .L_21)
.L_21:
        /*0070*/ 	.word	0x00000000
        /*0074*/ 	.short	0x0014
        /*0076*/ 	.short	0x0064
        /*0078*/ 	.byte	0x00, 0xf0, 0x11, 0x00


	//----- nvinfo : EIATTR_KPARAM_INFO
	.align		4
.L_22:
        /*007c*/ 	.byte	0x04, 0x17
        /*007e*/ 	.short	(.L_24 - .L_23)
.L_23:
        /*0080*/ 	.word	0x00000000
        /*0084*/ 	.short	0x0013
        /*0086*/ 	.short	0x0060
        /*0088*/ 	.byte	0x00, 0xf0, 0x11, 0x00


	//----- nvinfo : EIATTR_KPARAM_INFO
	.align		4
.L_24:
        /*008c*/ 	.byte	0x04, 0x17
        /*008e*/ 	.short	(.L_26 - .L_25)
.L_25:
        /*0090*/ 	.word	0x00000000
        /*0094*/ 	.short	0x0012
        /*0096*/ 	.short	0x005c
        /*0098*/ 	.byte	0x00, 0xf0, 0x11, 0x00


	//----- nvinfo : EIATTR_KPARAM_INFO
	.align		4
.L_26:
        /*009c*/ 	.byte	0x04, 0x17
        /*009e*/ 	.short	(.L_28 - .L_27)
.L_27:
        /*00a0*/ 	.word	0x00000000
        /*00a4*/ 	.short	0x0011
        /*00a6*/ 	.short	0x0058
        /*00a8*/ 	.byte	0x00, 0xf0, 0x11, 0x00


	//----- nvinfo : EIATTR_KPARAM_INFO
	.align		4
.L_28:
        /*00ac*/ 	.byte	0x04, 0x17
        /*00ae*/ 	.short	(.L_30 - .L_29)
.L_29:
        /*00b0*/ 	.word	0x00000000
        /*00b4*/ 	.short	0x0010
        /*00b6*/ 	.short	0x0054
        /*00b8*/ 	.byte	0x00, 0xf0, 0x11, 0x00


	//----- nvinfo : EIATTR_KPARAM_INFO
	.align		4
.L_30:
        /*00bc*/ 	.byte	0x04, 0x17
        /*00be*/ 	.short	(.L_32 - .L_31)
.L_31:
        /*00c0*/ 	.word	0x00000000
        /*00c4*/ 	.short	0x000f
        /*00c6*/ 	.short	0x0050
        /*00c8*/ 	.byte	0x00, 0xf0, 0x11, 0x00


	//----- nvinfo : EIATTR_KPARAM_INFO
	.align		4
.L_32:
        /*00cc*/ 	.byte	0x04, 0x17
        /*00ce*/ 	.short	(.L_34 - .L_33)
.L_33:
        /*00d0*/ 	.word	0x00000000
        /*00d4*/ 	.short	0x000e
        /*00d6*/ 	.short	0x004c
        /*00d8*/ 	.byte	0x00, 0xf0, 0x11, 0x00


	//----- nvinfo : EIATTR_KPARAM_INFO
	.align		4
.L_34:
        /*00dc*/ 	.byte	0x04, 0x17
        /*00de*/ 	.short	(.L_36 - .L_35)
.L_35:
        /*00e0*/ 	.word	0x00000000
        /*00e4*/ 	.short	0x000d
        /*00e6*/ 	.short	0x0048
        /*00e8*/ 	.byte	0x00, 0xf0, 0x11, 0x00


	//----- nvinfo : EIATTR_KPARAM_INFO
	.align		4
.L_36:
        /*00ec*/ 	.byte	0x04, 0x17
        /*00ee*/ 	.short	(.L_38 - .L_37)
.L_37:
        /*00f0*/ 	.word	0x00000000
        /*00f4*/ 	.short	0x000c
        /*00f6*/ 	.short	0x0044
        /*00f8*/ 	.byte	0x00, 0xf0, 0x11, 0x00


	//----- nvinfo : EIATTR_KPARAM_INFO
	.align		4
.L_38:
        /*00fc*/ 	.byte	0x04, 0x17
        /*00fe*/ 	.short	(.L_40 - .L_39)
.L_39:
        /*0100*/ 	.word	0x00000000
        /*0104*/ 	.short	0x000b
        /*0106*/ 	.short	0x0040
        /*0108*/ 	.byte	0x00, 0xf0, 0x11, 0x00


	//----- nvinfo : EIATTR_KPARAM_INFO
	.align		4
.L_40:
        /*010c*/ 	.byte	0x04, 0x17
        /*010e*/ 	.short	(.L_42 - .L_41)
.L_41:
        /*0110*/ 	.word	0x00000000
        /*0114*/ 	.short	0x000a
        /*0116*/ 	.short	0x003c
        /*0118*/ 	.byte	0x00, 0xf0, 0x11, 0x00


	//----- nvinfo : EIATTR_KPARAM_INFO
	.align		4
.L_42:
        /*011c*/ 	.byte	0x04, 0x17
        /*011e*/ 	.short	(.L_44 - .L_43)
.L_43:
        /*0120*/ 	.word	0x00000000
        /*0124*/ 	.short	0x0009
        /*0126*/ 	.short	0x0038
        /*0128*/ 	.byte	0x00, 0xf0, 0x11, 0x00


	//----- nvinfo : EIATTR_KPARAM_INFO
	.align		4
.L_44:
        /*012c*/ 	.byte	0x04, 0x17
        /*012e*/ 	.short	(.L_46 - .L_45)
.L_45:
        /*0130*/ 	.word	0x00000000
        /*0134*/ 	.short	0x0008
        /*0136*/ 	.short	0x0034
        /*0138*/ 	.byte	0x00, 0xf0, 0x11, 0x00


	//----- nvinfo : EIATTR_KPARAM_INFO
	.align		4
.L_46:
        /*013c*/ 	.byte	0x04, 0x17
        /*013e*/ 	.short	(.L_48 - .L_47)
.L_47:
        /*0140*/ 	.word	0x00000000
        /*0144*/ 	.short	0x0007
        /*0146*/ 	.short	0x0030
        /*0148*/ 	.byte	0x00, 0xf0, 0x11, 0x00


	//----- nvinfo : EIATTR_KPARAM_INFO
	.align		4
.L_48:
        /*014c*/ 	.byte	0x04, 0x17
        /*014e*/ 	.short	(.L_50 - .L_49)
.L_49:
        /*0150*/ 	.word	0x00000000
        /*0154*/ 	.short	0x0006
        /*0156*/ 	.short	0x002c
        /*0158*/ 	.byte	0x00, 0xf0, 0x11, 0x00


	//----- nvinfo : EIATTR_KPARAM_INFO
	.align		4
.L_50:
        /*015c*/ 	.byte	0x04, 0x17
        /*015e*/ 	.short	(.L_52 - .L_51)
.L_51:
        /*0160*/ 	.word	0x00000000
        /*0164*/ 	.short	0x0005
        /*0166*/ 	.short	0x0028
        /*0168*/ 	.byte	0x00, 0xf0, 0x11, 0x00


	//----- nvinfo : EIATTR_KPARAM_INFO
	.align		4
.L_52:
        /*016c*/ 	.byte	0x04, 0x17
        /*016e*/ 	.short	(.L_54 - .L_53)
.L_53:
        /*0170*/ 	.word	0x00000000
        /*0174*/ 	.short	0x0004
        /*0176*/ 	.short	0x0020
        /*0178*/ 	.byte	0x00, 0xf4, 0x21, 0x00


	//----- nvinfo : EIATTR_KPARAM_INFO
	.align		4
.L_54:
        /*017c*/ 	.byte	0x04, 0x17
        /*017e*/ 	.short	(.L_56 - .L_55)
.L_55:
        /*0180*/ 	.word	0x00000000
        /*0184*/ 	.short	0x0003
        /*0186*/ 	.short	0x0018
        /*0188*/ 	.byte	0x00, 0xf4, 0x21, 0x00


	//----- nvinfo : EIATTR_KPARAM_INFO
	.align		4
.L_56:
        /*018c*/ 	.byte	0x04, 0x17
        /*018e*/ 	.short	(.L_58 - .L_57)
.L_57:
        /*0190*/ 	.word	0x00000000
        /*0194*/ 	.short	0x0002
        /*0196*/ 	.short	0x0010
        /*0198*/ 	.byte	0x00, 0xf4, 0x21, 0x00


	//----- nvinfo : EIATTR_KPARAM_INFO
	.align		4
.L_58:
        /*019c*/ 	.byte	0x04, 0x17
        /*019e*/ 	.short	(.L_60 - .L_59)
.L_59:
        /*01a0*/ 	.word	0x00000000
        /*01a4*/ 	.short	0x0001
        /*01a6*/ 	.short	0x0008
        /*01a8*/ 	.byte	0x00, 0xf4, 0x21, 0x00


	//----- nvinfo : EIATTR_KPARAM_INFO
	.align		4
.L_60:
        /*01ac*/ 	.byte	0x04, 0x17
        /*01ae*/ 	.short	(.L_62 - .L_61)
.L_61:
        /*01b0*/ 	.word	0x00000000
        /*01b4*/ 	.short	0x0000
        /*01b6*/ 	.short	0x0000
        /*01b8*/ 	.byte	0x00, 0xf4, 0x21, 0x00


	//----- nvinfo : EIATTR_MAXREG_COUNT
	.align		4
.L_62:
        /*01bc*/ 	.byte	0x03, 0x1b
        /*01be*/ 	.short	0x00ff


	//----- nvinfo : EIATTR_NUM_BARRIERS
	.align		4
        /*01c0*/ 	.byte	0x02, 0x4c
        /*01c2*/ 	.byte	0x01
	.zero		1


	//----- nvinfo : EIATTR_ANNOTATIONS
	.align		4
        /*01c4*/ 	.byte	0x04, 0x55
        /*01c6*/ 	.short	(.L_64 - .L_63)


	//   ....[0]....
.L_63:
        /*01c8*/ 	.word	0x00000001
        /*01cc*/ 	.byte	0xe0, 0x0b, 0x00, 0x00, 0x01, 0x00, 0x00, 0x00, 0x20, 0x0c, 0x00, 0x00, 0x01, 0x00, 0x00, 0x00
        /* <DEDUP_REMOVED lines=128> */
        /*09dc*/ 	.byte	0x90, 0x5d, 0x00, 0x00


	//----- nvinfo : EIATTR_MERCURY_ISA_VERSION
	.align		4
.L_64:
        /*09e0*/ 	.byte	0x03, 0x5f
        /*09e2*/ 	.short	0x0000


	//----- nvinfo : EIATTR_COOP_GROUP_MASK_REGIDS
	.align		4
        /*09e4*/ 	.byte	0x04, 0x29
        /*09e6*/ 	.short	(.L_66 - .L_65)


	//   ....[0]....
.L_65:
        /*09e8*/ 	.word	0xffffffff


	//   ....[1]....
        /*09ec*/ 	.word	0xffffffff


	//   ....[2]....
        /*09f0*/ 	.word	0xffffffff


	//   ....[3]....
        /*09f4*/ 	.word	0xffffffff


	//   ....[4]....
        /*09f8*/ 	.word	0xffffffff


	//   ....[5]....
        /*09fc*/ 	.word	0xffffffff


	//   ....[6]....
        /*0a00*/ 	.word	0xffffffff


	//   ....[7]....
        /*0a04*/ 	.word	0xffffffff


	//   ....[8]....
        /*0a08*/ 	.word	0xffffffff


	//   ....[9]....
        /*0a0c*/ 	.word	0xffffffff


	//   ....[10]....
        /*0a10*/ 	.word	0xffffffff


	//   ....[11]....
        /*0a14*/ 	.word	0xffffffff


	//   ....[12]....
        /*0a18*/ 	.word	0xffffffff


	//   ....[13]....
        /*0a1c*/ 	.word	0xffffffff


	//   ....[14]....
        /*0a20*/ 	.word	0xffffffff


	//   ....[15]....
        /*0a24*/ 	.word	0xffffffff


	//   ....[16]....
        /*0a28*/ 	.word	0xffffffff


	//   ....[17]....
        /*0a2c*/ 	.word	0xffffffff


	//   ....[18]....
        /*0a30*/ 	.word	0xffffffff


	//   ....[19]....
        /*0a34*/ 	.word	0xffffffff


	//   ....[20]....
        /*0a38*/ 	.word	0xffffffff


	//   ....[21]....
        /*0a3c*/ 	.word	0xffffffff


	//----- nvinfo : EIATTR_COOP_GROUP_INSTR_OFFSETS
	.align		4
.L_66:
        /*0a40*/ 	.byte	0x04, 0x28
        /*0a42*/ 	.short	(.L_68 - .L_67)


	//   ....[0]....
.L_67:
        /*0a44*/ 	.word	0x00004600


	//   ....[1]....
        /*0a48*/ 	.word	0x00004610


	//   ....[2]....
        /*0a4c*/ 	.word	0x00004620


	//   ....[3]....
        /*0a50*/ 	.word	0x00004630


	//   ....[4]....
        /*0a54*/ 	.word	0x00004680


	//   ....[5]....
        /*0a58*/ 	.word	0x00004690


	//   ....[6]....
        /*0a5c*/ 	.word	0x000046a0


	//   ....[7]....
        /*0a60*/ 	.word	0x000046b0


	//   ....[8]....
        /*0a64*/ 	.word	0x00004970


	//   ....[9]....
        /*0a68*/ 	.word	0x00004990


	//   ....[10]....
        /*0a6c*/ 	.word	0x000049b0


	//   ....[11]....
        /*0a70*/ 	.word	0x00004c90


	//   ....[12]....
        /*0a74*/ 	.word	0x00004dd0


	//   ....[13]....
        /*0a78*/ 	.word	0x00004ec0


	//   ....[14]....
        /*0a7c*/ 	.word	0x00004f10


	//   ....[15]....
        /*0a80*/ 	.word	0x00004f30


	//   ....[16]....
        /*0a84*/ 	.word	0x00004f40


	//   ....[17]....
        /*0a88*/ 	.word	0x00004fa0


	//   ....[18]....
        /*0a8c*/ 	.word	0x00004fc0


	//   ....[19]....
        /*0a90*/ 	.word	0x00005260


	//   ....[20]....
        /*0a94*/ 	.word	0x00005280


	//   ....[21]....
        /*0a98*/ 	.word	0x000052a0


	//----- nvinfo : EIATTR_EXIT_INSTR_OFFSETS
	.align		4
.L_68:
        /*0a9c*/ 	.byte	0x04, 0x1c
        /*0a9e*/ 	.short	(.L_70 - .L_69)


	//   ....[0]....
.L_69:
        /*0aa0*/ 	.word	0x00007ea0


	//   ....[1]....
        /*0aa4*/ 	.word	0x00007f40


	//----- nvinfo : EIATTR_REQNTID
	.align		4
.L_70:
        /*0aa8*/ 	.byte	0x04, 0x10
        /*0aaa*/ 	.short	(.L_72 - .L_71)
.L_71:
        /*0aac*/ 	.word	0x00000100
        /*0ab0*/ 	.word	0x00000001
        /*0ab4*/ 	.word	0x00000001


	//----- nvinfo : EIATTR_CRS_STACK_SIZE
	.align		4
.L_72:
        /*0ab8*/ 	.byte	0x04, 0x1e
        /*0aba*/ 	.short	(.L_74 - .L_73)
.L_73:
        /*0abc*/ 	.word	0x00000000
.L_74:


//--------------------- .nv.callgraph             --------------------------
	.section	.nv.callgraph,"",@"SHT_CUDA_CALLGRAPH"
	.align	4
	.sectionentsize	8
	.align		4
        /*0000*/ 	.word	0x00000000
	.align		4
        /*0004*/ 	.word	0xffffffff
	.align		4
        /*0008*/ 	.word	0x00000000
	.align		4
        /*000c*/ 	.word	0xfffffffe
	.align		4
        /*0010*/ 	.word	0x00000000
	.align		4
        /*0014*/ 	.word	0xfffffffd
	.align		4
        /*0018*/ 	.word	0x00000000
	.align		4
        /*001c*/ 	.word	0xfffffffc


//--------------------- .nv.rel.action            --------------------------
	.section	.nv.rel.action,"",@"SHT_CUDA_RELOCINFO"
	.align	8
	.sectionentsize	8
        /*0000*/ 	.byte	0x73, 0x00, 0x00, 0x00, 0x00, 0x00, 0x00, 0x00, 0x00, 0x00, 0x00, 0x11, 0x25, 0x00, 0x05, 0x36


//--------------------- .nv.constant4             --------------------------
	.section	.nv.constant4,"a",@progbits
	.align	8
	.align		8
.nv.constant4:
        /*0000*/ 	.dword	_$_str


//--------------------- .nv.constant0.attn_fwd    --------------------------
	.section	.nv.constant0.attn_fwd,"a",@progbits
	.sectionflags	@""
	.align	4
.nv.constant0.attn_fwd:
	.zero		488


//--------------------- .text.attn_fwd            --------------------------
	.section	.text.attn_fwd,"ax",@progbits
	.sectioninfo	@"SHI_REGISTERS=128"
	.align	128
        .global         attn_fwd
        .type           attn_fwd,@function
        .size           attn_fwd,(.L_x_11 - attn_fwd)
        .other          attn_fwd,@"STO_CUDA_ENTRY STV_DEFAULT"
attn_fwd:
.text.attn_fwd:
[----:B------:R-:W-:Y:S02]  /*0000*/  IMAD.MOV.U32 R1, RZ, RZ, c[0x0][0x28] ;  /* 0x00000a00ff017624 */ /* 0x000fe400078e00ff */
[----:B------:R-:W0:Y:S01]  /*0010*/  S2R R48, SR_CTAID.X ;  /* 0x0000000000307919 */ /* 0x000e220000002500 */
[----:B------:R-:W-:Y:S01]  /*0020*/  IMAD.MOV.U32 R25, RZ, RZ, c[0x0][0x198] ;  /* 0x00006600ff197624 */ /* 0x000fe200078e00ff */
[----:B------:R-:W-:Y:S01]  /*0030*/  ULDC.64 UR6, c[0x0][0x118] ;  /* 0x0000460000067ab9 */ /* 0x000fe20000000a00 */
[----:B------:R-:W-:Y:S01]  /*0040*/  IADD3 R1, R1, -0x408, RZ ;  /* 0xfffffbf801017810 */ /* 0x000fe20007ffe0ff */
[----:B------:R-:W1:Y:S04]  /*0050*/  S2R R52, SR_TID.X ;  /* 0x0000000000347919 */ /* 0x000e680000002100 */
[----:B------:R-:W2:Y:S01]  /*0060*/  S2R R26, SR_CTAID.Y ;  /* 0x00000000001a7919 */ /* 0x000ea20000002600 */
[----:B0-----:R-:W-:Y:S01]  /*0070*/  IMAD.SHL.U32 R48, R48, 0x20, RZ ;  /* 0x0000002030307824 */ /* 0x001fe200078e00ff */
[----:B-1----:R-:W-:-:S04]  /*0080*/  SHF.R.U32.HI R2, RZ, 0x5, R52 ;  /* 0x00000005ff027819 */ /* 0x002fc80000011634 */
[----:B------:R-:W-:Y:S01]  /*0090*/  LOP3.LUT R3, R48, 0x1f, R52, 0xf8, !PT ;  /* 0x0000001f30037812 */ /* 0x000fe200078ef834 */
[----:B--2---:R-:W-:Y:S01]  /*00a0*/  IMAD R0, R26, c[0x0][0x190], RZ ;  /* 0x000064001a007a24 */ /* 0x004fe200078e02ff */
[----:B------:R-:W-:-:S03]  /*00b0*/  SGXT.U32 R4, R2, 0x3 ;  /* 0x000000030204781a */ /* 0x000fc60000000000 */
[----:B------:R-:W-:Y:S02]  /*00c0*/  IMAD R3, R3, c[0x0][0x194], RZ ;  /* 0x0000650003037a24 */ /* 0x000fe400078e02ff */
[----:B------:R-:W-:Y:S02]  /*00d0*/  IMAD.SHL.U32 R2, R0, 0x2, RZ ;  /* 0x0000000200027824 */ /* 0x000fe400078e00ff */
[----:B------:R-:W-:Y:S02]  /*00e0*/  IMAD.SHL.U32 R5, R3, 0x2, RZ ;  /* 0x0000000203057824 */ /* 0x000fe400078e00ff */
[----:B------:R-:W-:Y:S02]  /*00f0*/  IMAD R6, R4, c[0x0][0x198], RZ ;  /* 0x0000660004067a24 */ /* 0x000fe400078e02ff */
[----:B------:R-:W-:Y:S01]  /*0100*/  IMAD.HI R0, R0, 0x2, RZ ;  /* 0x0000000200007827 */ /* 0x000fe200078e02ff */
[----:B------:R-:W-:-:S03]  /*0110*/  IADD3 R27, P0, P1, R5, c[0x0][0x160], R2 ;  /* 0x00005800051b7a10 */ /* 0x000fc6000791e002 */
[----:B------:R-:W-:-:S04]  /*0120*/  IMAD.HI R3, R3, 0x2, RZ ;  /* 0x0000000203037827 */ /* 0x000fc800078e02ff */
[----:B------:R-:W-:Y:S01]  /*0130*/  IMAD R5, R25, 0x8, R6 ;  /* 0x0000000819057824 */ /* 0x000fe200078e0206 */
[----:B------:R-:W-:Y:S02]  /*0140*/  IADD3.X R29, R3, c[0x0][0x164], R0, P0, P1 ;  /* 0x00005900031d7a10 */ /* 0x000fe400007e2400 */
[CC--:B------:R-:W-:Y:S01]  /*0150*/  LEA R2, P0, R6.reuse, R27.reuse, 0x1 ;  /* 0x0000001b06027211 */ /* 0x0c0fe200078008ff */
[----:B------:R-:W-:Y:S01]  /*0160*/  IMAD R0, R25, 0x8, R5 ;  /* 0x0000000819007824 */ /* 0x000fe200078e0205 */
[----:B------:R-:W-:Y:S02]  /*0170*/  LEA R4, P1, R5, R27, 0x1 ;  /* 0x0000001b05047211 */ /* 0x000fe400078208ff */
[----:B------:R-:W-:Y:S02]  /*0180*/  LEA.HI.X.SX32 R3, R6, R29, 0x1, P0 ;  /* 0x0000001d06037211 */ /* 0x000fe400000f0eff */
[----:B------:R-:W-:Y:S02]  /*0190*/  LEA R9, R25, R0, 0x3 ;  /* 0x0000000019097211 */ /* 0x000fe400078e18ff */
[----:B------:R-:W-:Y:S01]  /*01a0*/  LEA R6, P0, R0, R27, 0x1 ;  /* 0x0000001b00067211 */ /* 0x000fe200078008ff */
[----:B------:R0:W2:Y:S01]  /*01b0*/  LDG.E.U16 R15, [R2.64] ;  /* 0x00000006020f7981 */ /* 0x0000a2000c1e1500 */
[----:B------:R-:W-:-:S02]  /*01c0*/  LEA.HI.X.SX32 R5, R5, R29, 0x1, P1 ;  /* 0x0000001d05057211 */ /* 0x000fc400008f0eff */
[----:B------:R-:W-:Y:S01]  /*01d0*/  LEA.HI.X.SX32 R7, R0, R29, 0x1, P0 ;  /* 0x0000001d00077211 */ /* 0x000fe200000f0eff */
[----:B------:R-:W-:Y:S01]  /*01e0*/  IMAD R0, R25, 0x8, R9 ;  /* 0x0000000819007824 */ /* 0x000fe200078e0209 */
[C---:B------:R-:W-:Y:S01]  /*01f0*/  LEA R8, P0, R9.reuse, R27, 0x1 ;  /* 0x0000001b09087211 */ /* 0x040fe200078008ff */
[----:B------:R1:W3:Y:S03]  /*0200*/  LDG.E.U16 R16, [R4.64] ;  /* 0x0000000604107981 */ /* 0x0002e6000c1e1500 */
[----:B------:R-:W-:Y:S01]  /*0210*/  LEA.HI.X.SX32 R9, R9, R29, 0x1, P0 ;  /* 0x0000001d09097211 */ /* 0x000fe200000f0eff */
[C---:B------:R-:W-:Y:S01]  /*0220*/  IMAD R13, R25.reuse, 0x8, R0 ;  /* 0x00000008190d7824 */ /* 0x040fe200078e0200 */
[C---:B------:R-:W-:Y:S01]  /*0230*/  LEA R10, P0, R0.reuse, R27, 0x1 ;  /* 0x0000001b000a7211 */ /* 0x040fe200078008ff */
[----:B------:R4:W5:Y:S03]  /*0240*/  LDG.E.U16 R17, [R6.64] ;  /* 0x0000000606117981 */ /* 0x000966000c1e1500 */
[----:B------:R-:W-:Y:S01]  /*0250*/  LEA.HI.X.SX32 R11, R0, R29, 0x1, P0 ;  /* 0x0000001d000b7211 */ /* 0x000fe200000f0eff */
[----:B------:R-:W-:Y:S01]  /*0260*/  IMAD R0, R25, 0x8, R13 ;  /* 0x0000000819007824 */ /* 0x000fe200078e020d */
[-C--:B0-----:R-:W-:Y:S01]  /*0270*/  LEA R2, P0, R13, R27.reuse, 0x1 ;  /* 0x0000001b0d027211 */ /* 0x081fe200078008ff */
[----:B------:R0:W5:Y:S02]  /*0280*/  LDG.E.U16 R18, [R8.64] ;  /* 0x0000000608127981 */ /* 0x000164000c1e1500 */
[----:B------:R-:W-:Y:S01]  /*0290*/  IMAD R14, R25, 0x8, R0 ;  /* 0x00000008190e7824 */ /* 0x000fe200078e0200 */
[----:B------:R-:W-:Y:S01]  /*02a0*/  LEA R12, P1, R0, R27, 0x1 ;  /* 0x0000001b000c7211 */ /* 0x000fe200078208ff */
[----:B------:R0:W5:Y:S01]  /*02b0*/  LDG.E.U16 R19, [R10.64] ;  /* 0x000000060a137981 */ /* 0x000162000c1e1500 */
[----:B------:R-:W-:-:S02]  /*02c0*/  LEA.HI.X.SX32 R3, R13, R29, 0x1, P0 ;  /* 0x0000001d0d037211 */ /* 0x000fc400000f0eff */
[----:B------:R-:W-:Y:S01]  /*02d0*/  LEA.HI.X.SX32 R13, R0, R29, 0x1, P1 ;  /* 0x0000001d000d7211 */ /* 0x000fe200008f0eff */
[C---:B------:R-:W-:Y:S01]  /*02e0*/  IMAD R0, R25.reuse, 0x8, R14 ;  /* 0x0000000819007824 */ /* 0x040fe200078e020e */
[C---:B-1----:R-:W-:Y:S01]  /*02f0*/  LEA R4, P0, R14.reuse, R27, 0x1 ;  /* 0x0000001b0e047211 */ /* 0x042fe200078008ff */
[----:B------:R1:W5:Y:S03]  /*0300*/  LDG.E.U16 R20, [R2.64] ;  /* 0x0000000602147981 */ /* 0x000366000c1e1500 */
[----:B------:R-:W-:Y:S01]  /*0310*/  LEA.HI.X.SX32 R5, R14, R29, 0x1, P0 ;  /* 0x0000001d0e057211 */ /* 0x000fe200000f0eff */
[C---:B0-----:R-:W-:Y:S01]  /*0320*/  IMAD R9, R25.reuse, 0x8, R0 ;  /* 0x0000000819097824 */ /* 0x041fe200078e0200 */
[C---:B----4-:R-:W-:Y:S01]  /*0330*/  LEA R6, P0, R0.reuse, R27, 0x1 ;  /* 0x0000001b00067211 */ /* 0x050fe200078008ff */
[----:B------:R0:W4:Y:S03]  /*0340*/  LDG.E.U16 R21, [R12.64] ;  /* 0x000000060c157981 */ /* 0x000126000c1e1500 */
[----:B------:R-:W-:Y:S01]  /*0350*/  LEA.HI.X.SX32 R7, R0, R29, 0x1, P0 ;  /* 0x0000001d00077211 */ /* 0x000fe200000f0eff */
[----:B------:R-:W-:Y:S01]  /*0360*/  IMAD R0, R25, 0x8, R9 ;  /* 0x0000000819007824 */ /* 0x000fe200078e0209 */
[-C--:B------:R-:W-:Y:S01]  /*0370*/  LEA R8, P0, R9, R27.reuse, 0x1 ;  /* 0x0000001b09087211 */ /* 0x080fe200078008ff */
[----:B------:R0:W4:Y:S03]  /*0380*/  LDG.E.U16 R22, [R4.64] ;  /* 0x0000000604167981 */ /* 0x000126000c1e1500 */
[----:B------:R-:W-:Y:S01]  /*0390*/  LEA R10, P1, R0, R27, 0x1 ;  /* 0x0000001b000a7211 */ /* 0x000fe200078208ff */
[----:B------:R0:W4:Y:S01]  /*03a0*/  LDG.E.U16 R23, [R6.64] ;  /* 0x0000000606177981 */ /* 0x000122000c1e1500 */
[----:B------:R-:W-:-:S02]  /*03b0*/  LEA R14, R25, R0, 0x3 ;  /* 0x00000000190e7211 */ /* 0x000fc400078e18ff */
[-C--:B------:R-:W-:Y:S02]  /*03c0*/  LEA.HI.X.SX32 R11, R0, R29.reuse, 0x1, P1 ;  /* 0x0000001d000b7211 */ /* 0x080fe400008f0eff */
[----:B------:R-:W-:Y:S01]  /*03d0*/  LEA.HI.X.SX32 R9, R9, R29, 0x1, P0 ;  /* 0x0000001d09097211 */ /* 0x000fe200000f0eff */
[C---:B------:R-:W-:Y:S01]  /*03e0*/  IMAD R0, R25.reuse, 0x8, R14 ;  /* 0x0000000819007824 */ /* 0x040fe200078e020e */
[C---:B-1----:R-:W-:Y:S01]  /*03f0*/  LEA R2, P0, R14.reuse, R27, 0x1 ;  /* 0x0000001b0e027211 */ /* 0x042fe200078008ff */
[----:B------:R1:W4:Y:S02]  /*0400*/  LDG.E.U16 R10, [R10.64] ;  /* 0x000000060a0a7981 */ /* 0x000324000c1e1500 */
[C---:B0-----:R-:W-:Y:S01]  /*0410*/  IMAD R13, R25.reuse, 0x8, R0 ;  /* 0x00000008190d7824 */ /* 0x041fe200078e0200 */
[----:B------:R-:W-:Y:S01]  /*0420*/  LEA.HI.X.SX32 R3, R14, R29, 0x1, P0 ;  /* 0x0000001d0e037211 */ /* 0x000fe200000f0eff */
[----:B------:R0:W4:Y:S01]  /*0430*/  LDG.E.U16 R24, [R8.64] ;  /* 0x0000000608187981 */ /* 0x000122000c1e1500 */
[----:B------:R-:W-:Y:S01]  /*0440*/  LEA R4, P0, R0, R27, 0x1 ;  /* 0x0000001b00047211 */ /* 0x000fe200078008ff */
[----:B------:R-:W-:-:S03]  /*0450*/  IMAD R14, R25, 0x8, R13 ;  /* 0x00000008190e7824 */ /* 0x000fc600078e020d */
[----:B------:R-:W-:Y:S01]  /*0460*/  LEA.HI.X.SX32 R5, R0, R29, 0x1, P0 ;  /* 0x0000001d00057211 */ /* 0x000fe200000f0eff */
[----:B------:R-:W-:Y:S01]  /*0470*/  IMAD R0, R25, 0x8, R14 ;  /* 0x0000000819007824 */ /* 0x000fe200078e020e */
[CC--:B------:R-:W-:Y:S01]  /*0480*/  LEA R6, P0, R13.reuse, R27.reuse, 0x1 ;  /* 0x0000001b0d067211 */ /* 0x0c0fe200078008ff */
[----:B------:R1:W4:Y:S01]  /*0490*/  LDG.E.U16 R25, [R2.64] ;  /* 0x0000000602197981 */ /* 0x000322000c1e1500 */
[----:B------:R-:W-:Y:S02]  /*04a0*/  LEA R12, P1, R14, R27, 0x1 ;  /* 0x0000001b0e0c7211 */ /* 0x000fe400078208ff */
[----:B------:R-:W-:Y:S01]  /*04b0*/  LEA.HI.X.SX32 R7, R13, R29, 0x1, P0 ;  /* 0x0000001d0d077211 */ /* 0x000fe200000f0eff */
[----:B------:R1:W4:Y:S01]  /*04c0*/  LDG.E.U16 R5, [R4.64] ;  /* 0x0000000604057981 */ /* 0x000322000c1e1500 */
[----:B0-----:R-:W-:Y:S02]  /*04d0*/  LEA R8, P0, R0, R27, 0x1 ;  /* 0x0000001b00087211 */ /* 0x001fe400078008ff */
[-C--:B------:R-:W-:Y:S01]  /*04e0*/  LEA.HI.X.SX32 R13, R14, R29.reuse, 0x1, P1 ;  /* 0x0000001d0e0d7211 */ /* 0x080fe200008f0eff */
[----:B------:R0:W4:Y:S01]  /*04f0*/  LDG.E.U16 R6, [R6.64] ;  /* 0x0000000606067981 */ /* 0x000122000c1e1500 */
[----:B------:R-:W-:-:S03]  /*0500*/  LEA.HI.X.SX32 R9, R0, R29, 0x1, P0 ;  /* 0x0000001d00097211 */ /* 0x000fc600000f0eff */
[----:B------:R-:W4:Y:S04]  /*0510*/  LDG.E.U16 R12, [R12.64] ;  /* 0x000000060c0c7981 */ /* 0x000f28000c1e1500 */
[----:B------:R-:W4:Y:S01]  /*0520*/  LDG.E.U16 R8, [R8.64] ;  /* 0x0000000608087981 */ /* 0x000f22000c1e1500 */
[C---:B------:R-:W-:Y:S01]  /*0530*/  LOP3.LUT R28, R52.reuse, 0xc0, RZ, 0xc0, !PT ;  /* 0x000000c0341c7812 */ /* 0x040fe200078ec0ff */
[----:B-1----:R-:W-:-:S03]  /*0540*/  IMAD.SHL.U32 R11, R52, 0x2, RZ ;  /* 0x00000002340b7824 */ /* 0x002fc600078e00ff */
[----:B------:R-:W-:-:S04]  /*0550*/  SHF.R.U32.HI R0, RZ, 0x2, R28 ;  /* 0x00000002ff007819 */ /* 0x000fc8000001161c */
[----:B------:R-:W-:Y:S02]  /*0560*/  LOP3.LUT R27, R0, 0x1fe, R11, 0x78, !PT ;  /* 0x000001fe001b7812 */ /* 0x000fe400078e780b */
[----:B0-----:R-:W-:-:S04]  /*0570*/  IADD3 R7, R48, 0x20, RZ ;  /* 0x0000002030077810 */ /* 0x001fc80007ffe0ff */
[----:B------:R-:W-:Y:S01]  /*0580*/  ISETP.GE.AND P0, PT, R7, 0x1, PT ;  /* 0x000000010700780c */ /* 0x000fe20003f06270 */
[----:B------:R-:W-:Y:S01]  /*0590*/  IMAD.MOV.U32 R121, RZ, RZ, 0x3f800000 ;  /* 0x3f800000ff797424 */ /* 0x000fe200078e00ff */
[----:B------:R-:W-:Y:S01]  /*05a0*/  MOV R2, 0xff800000 ;  /* 0xff80000000027802 */ /* 0x000fe20000000f00 */
[----:B------:R-:W-:Y:S01]  /*05b0*/  IMAD.MOV.U32 R0, RZ, RZ, -0x800000 ;  /* 0xff800000ff007424 */ /* 0x000fe200078e00ff */
[----:B------:R-:W-:Y:S01]  /*05c0*/  CS2R R40, SRZ ;  /* 0x0000000000287805 */ /* 0x000fe2000001ff00 */
[----:B------:R-:W-:Y:S01]  /*05d0*/  IMAD.MOV.U32 R3, RZ, RZ, -0x800000 ;  /* 0xff800000ff037424 */ /* 0x000fe200078e00ff */
[----:B------:R-:W-:Y:S01]  /*05e0*/  CS2R R42, SRZ ;  /* 0x00000000002a7805 */ /* 0x000fe2000001ff00 */
[----:B------:R-:W-:Y:S01]  /*05f0*/  IMAD.MOV.U32 R4, RZ, RZ, -0x800000 ;  /* 0xff800000ff047424 */ /* 0x000fe200078e00ff */
[----:B------:R-:W-:Y:S01]  /*0600*/  CS2R R36, SRZ ;  /* 0x0000000000247805 */ /* 0x000fe2000001ff00 */
[----:B------:R-:W-:Y:S01]  /*0610*/  IMAD.MOV.U32 R119, RZ, RZ, 0x3f800000 ;  /* 0x3f800000ff777424 */ /* 0x000fe200078e00ff */
[----:B------:R-:W-:Y:S01]  /*0620*/  CS2R R38, SRZ ;  /* 0x0000000000267805 */ /* 0x000fe2000001ff00 */
[----:B------:R-:W-:Y:S01]  /*0630*/  IMAD.MOV.U32 R117, RZ, RZ, 0x3f800000 ;  /* 0x3f800000ff757424 */ /* 0x000fe200078e00ff */
[----:B------:R-:W-:Y:S01]  /*0640*/  CS2R R32, SRZ ;  /* 0x0000000000207805 */ /* 0x000fe2000001ff00 */
[----:B------:R-:W-:Y:S01]  /*0650*/  IMAD.MOV.U32 R115, RZ, RZ, 0x3f800000 ;  /* 0x3f800000ff737424 */ /* 0x000fe200078e00ff */
[----:B------:R-:W-:Y:S01]  /*0660*/  CS2R R34, SRZ ;  /* 0x0000000000227805 */ /* 0x000fe2000001ff00 */
[----:B------:R-:W-:Y:S01]  /*0670*/  CS2R R28, SRZ ;  /* 0x00000000001c7805 */ /* 0x000fe2000001ff00 */
[----:B------:R-:W-:Y:S01]  /*0680*/  CS2R R30, SRZ ;  /* 0x00000000001e7805 */ /* 0x000fe2000001ff00 */
[----:B------:R-:W-:-:S02]  /*0690*/  LOP3.LUT R60, R52, 0xff, RZ, 0xc0, !PT ;  /* 0x000000ff343c7812 */ /* 0x000fc400078ec0ff */
[C---:B------:R-:W-:Y:S02]  /*06a0*/  LOP3.LUT R58, R52.reuse, 0x1c, RZ, 0xc0, !PT ;  /* 0x0000001c343a7812 */ /* 0x040fe400078ec0ff */
[C---:B------:R-:W-:Y:S02]  /*06b0*/  LOP3.LUT R56, R52.reuse, 0x3, RZ, 0xc0, !PT ;  /* 0x0000000334387812 */ /* 0x040fe400078ec0ff */
[----:B------:R-:W-:Y:S01]  /*06c0*/  LOP3.LUT R54, R52, 0xe0, RZ, 0xc0, !PT ;  /* 0x000000e034367812 */ /* 0x000fe200078ec0ff */
[----:B--2---:R0:W-:Y:S04]  /*06d0*/  STS.U16 [R27+0x8000], R15 ;  /* 0x0080000f1b007388 */ /* 0x0041e80000000400 */
[----:B---3--:R0:W-:Y:S04]  /*06e0*/  STS.U16 [R27+0x8200], R16 ;  /* 0x008200101b007388 */ /* 0x0081e80000000400 */
[----:B-----5:R0:W-:Y:S04]  /*06f0*/  STS.U16 [R27+0x8400], R17 ;  /* 0x008400111b007388 */ /* 0x0201e80000000400 */
[----:B------:R0:W-:Y:S04]  /*0700*/  STS.U16 [R27+0x8600], R18 ;  /* 0x008600121b007388 */ /* 0x0001e80000000400 */
[----:B------:R0:W-:Y:S04]  /*0710*/  STS.U16 [R27+0x8800], R19 ;  /* 0x008800131b007388 */ /* 0x0001e80000000400 */
[----:B------:R0:W-:Y:S04]  /*0720*/  STS.U16 [R27+0x8a00], R20 ;  /* 0x008a00141b007388 */ /* 0x0001e80000000400 */
[----:B----4-:R0:W-:Y:S04]  /*0730*/  STS.U16 [R27+0x8c00], R21 ;  /* 0x008c00151b007388 */ /* 0x0101e80000000400 */
[----:B------:R0:W-:Y:S04]  /*0740*/  STS.U16 [R27+0x8e00], R22 ;  /* 0x008e00161b007388 */ /* 0x0001e80000000400 */
[----:B------:R0:W-:Y:S04]  /*0750*/  STS.U16 [R27+0x9000], R23 ;  /* 0x009000171b007388 */ /* 0x0001e80000000400 */
[----:B------:R0:W-:Y:S04]  /*0760*/  STS.U16 [R27+0x9400], R10 ;  /* 0x0094000a1b007388 */ /* 0x0001e80000000400 */
[----:B------:R0:W-:Y:S04]  /*0770*/  STS.U16 [R27+0x9200], R24 ;  /* 0x009200181b007388 */ /* 0x0001e80000000400 */
[----:B------:R0:W-:Y:S04]  /*0780*/  STS.U16 [R27+0x9600], R25 ;  /* 0x009600191b007388 */ /* 0x0001e80000000400 */
[----:B------:R0:W-:Y:S04]  /*0790*/  STS.U16 [R27+0x9800], R5 ;  /* 0x009800051b007388 */ /* 0x0001e80000000400 */
[----:B------:R0:W-:Y:S04]  /*07a0*/  STS.U16 [R27+0x9a00], R6 ;  /* 0x009a00061b007388 */ /* 0x0001e80000000400 */
[----:B------:R0:W-:Y:S04]  /*07b0*/  STS.U16 [R27+0x9c00], R12 ;  /* 0x009c000c1b007388 */ /* 0x0001e80000000400 */
[----:B------:R0:W-:Y:S01]  /*07c0*/  STS.U16 [R27+0x9e00], R8 ;  /* 0x009e00081b007388 */ /* 0x0001e20000000400 */
[----:B------:R-:W-:Y:S05]  /*07d0*/  @!P0 BRA `(.L_x_0) ;  /* 0x0000620000008947 */ /* 0x000fea0003800000 */
[----:B0-----:R-:W-:Y:S01]  /*07e0*/  SHF.R.U32.HI R5, RZ, 0x7, R52 ;  /* 0x00000007ff057819 */ /* 0x001fe20000011634 */
[----:B------:R-:W-:Y:S01]  /*07f0*/  IMAD.MOV.U32 R19, RZ, RZ, c[0x0][0x1a4] ;  /* 0x00006900ff137624 */ /* 0x000fe200078e00ff */
[----:B------:R-:W-:Y:S01]  /*0800*/  LOP3.LUT R0, R52, 0x7f, RZ, 0xc0, !PT ;  /* 0x0000007f34007812 */ /* 0x000fe200078ec0ff */
[C---:B------:R-:W-:Y:S01]  /*0810*/  IMAD R4, R26.reuse, c[0x0][0x1b0], RZ ;  /* 0x00006c001a047a24 */ /* 0x040fe200078e02ff */
[----:B------:R-:W-:Y:S01]  /*0820*/  SGXT.U32 R5, R5, 0x1 ;  /* 0x000000010505781a */ /* 0x000fe20000000000 */
[----:B------:R-:W-:Y:S01]  /*0830*/  IMAD R3, R26, c[0x0][0x1a0], RZ ;  /* 0x000068001a037a24 */ /* 0x000fe200078e02ff */
[----:B------:R-:W-:Y:S01]  /*0840*/  LOP3.LUT P0, RZ, R52, 0x80, RZ, 0xc0, !PT ;  /* 0x0000008034ff7812 */ /* 0x000fe2000780c0ff */
[----:B------:R-:W-:Y:S01]  /*0850*/  IMAD R12, R0, c[0x0][0x1b4], RZ ;  /* 0x00006d00000c7a24 */ /* 0x000fe200078e02ff */
[----:B------:R-:W-:Y:S01]  /*0860*/  LOP3.LUT R2, R52, 0x1f, RZ, 0xc0, !PT ;  /* 0x0000001f34027812 */ /* 0x000fe200078ec0ff */
[----:B------:R-:W-:Y:S01]  /*0870*/  IMAD R13, R5, c[0x0][0x1a4], RZ ;  /* 0x00006900050d7a24 */ /* 0x000fe200078e02ff */
[----:B------:R-:W-:Y:S01]  /*0880*/  SEL R29, RZ, 0x110, !P0 ;  /* 0x00000110ff1d7807 */ /* 0x000fe20004000000 */
[----:B------:R-:W-:Y:S01]  /*0890*/  IMAD R6, R0, c[0x0][0x1a8], RZ ;  /* 0x00006a0000067a24 */ /* 0x000fe200078e02ff */
[----:B------:R-:W-:Y:S01]  /*08a0*/  SHF.L.U32 R9, R12, 0x1, RZ ;  /* 0x000000010c097819 */ /* 0x000fe200000006ff */
[C---:B------:R-:W-:Y:S01]  /*08b0*/  IMAD R15, R19.reuse, 0x2, R13 ;  /* 0x00000002130f7824 */ /* 0x040fe200078e020d */
[----:B------:R-:W-:Y:S01]  /*08c0*/  SHF.R.U32.HI R16, RZ, 0x1, R54 ;  /* 0x00000001ff107819 */ /* 0x000fe20000011636 */
[----:B------:R-:W-:Y:S01]  /*08d0*/  IMAD.SHL.U32 R8, R0, 0x2, RZ ;  /* 0x0000000200087824 */ /* 0x000fe200078e00ff */
[----:B------:R-:W-:Y:S01]  /*08e0*/  SHF.R.U32.HI R123, RZ, 0x2, R52 ;  /* 0x00000002ff7b7819 */ /* 0x000fe20000011634 */
[----:B------:R-:W-:Y:S01]  /*08f0*/  IMAD.SHL.U32 R0, R4, 0x2, RZ ;  /* 0x0000000204007824 */ /* 0x000fe200078e00ff */
[----:B------:R-:W-:Y:S01]  /*0900*/  LEA R17, R19, R15, 0x1 ;  /* 0x0000000f13117211 */ /* 0x000fe200078e08ff */
[----:B------:R-:W-:Y:S01]  /*0910*/  IMAD.SHL.U32 R18, R3, 0x2, RZ ;  /* 0x0000000203127824 */ /* 0x000fe200078e00ff */
[----:B------:R-:W-:Y:S01]  /*0920*/  LOP3.LUT R8, R29, R8, RZ, 0x3c, !PT ;  /* 0x000000081d087212 */ /* 0x000fe200078e3cff */
[----:B------:R-:W-:Y:S01]  /*0930*/  IMAD.SHL.U32 R7, R6, 0x2, RZ ;  /* 0x0000000206077824 */ /* 0x000fe200078e00ff */
[----:B------:R-:W-:Y:S01]  /*0940*/  IADD3 R0, P2, P3, R9, c[0x0][0x170], R0 ;  /* 0x00005c0009007a10 */ /* 0x000fe20007b5e000 */
[----:B------:R-:W-:Y:S01]  /*0950*/  IMAD R21, R19, 0x2, R17 ;  /* 0x0000000213157824 */ /* 0x000fe200078e0211 */
[----:B------:R-:W-:Y:S01]  /*0960*/  SGXT.U32 R123, R123, 0x3 ;  /* 0x000000037b7b781a */ /* 0x000fe20000000000 */
[C---:B------:R-:W-:Y:S01]  /*0970*/  IMAD.SHL.U32 R9, R52.reuse, 0x8, RZ ;  /* 0x0000000834097824 */ /* 0x040fe200078e00ff */
[----:B------:R-:W-:Y:S01]  /*0980*/  IADD3 R18, P0, P1, R7, c[0x0][0x168], R18 ;  /* 0x00005a0007127a10 */ /* 0x000fe2000791e012 */
[----:B------:R-:W-:Y:S01]  /*0990*/  IMAD R23, R19, 0x2, R21 ;  /* 0x0000000213177824 */ /* 0x000fe200078e0215 */
[----:B------:R-:W-:Y:S01]  /*09a0*/  LOP3.LUT R7, R52, 0x7, RZ, 0xc0, !PT ;  /* 0x0000000734077812 */ /* 0x000fe200078ec0ff */
[----:B------:R-:W-:Y:S01]  /*09b0*/  IMAD.HI R3, R3, 0x2, RZ ;  /* 0x0000000203037827 */ /* 0x000fe200078e02ff */
[----:B------:R-:W-:Y:S01]  /*09c0*/  LOP3.LUT R10, R9, 0x30, RZ, 0xc0, !PT ;  /* 0x00000030090a7812 */ /* 0x000fe200078ec0ff */
[----:B------:R-:W-:Y:S01]  /*09d0*/  UMOV UR4, URZ ;  /* 0x0000003f00047c82 */ /* 0x000fe20008000000 */
[----:B------:R-:W-:Y:S01]  /*09e0*/  LOP3.LUT R125, R123, 0x10, RZ, 0xfc, !PT ;  /* 0x000000107b7d7812 */ /* 0x000fe200078efcff */
[----:B------:R-:W-:Y:S01]  /*09f0*/  IMAD R25, R19, 0x2, R23 ;  /* 0x0000000213197824 */ /* 0x000fe200078e0217 */
[C---:B------:R-:W-:Y:S01]  /*0a00*/  LEA R10, R7.reuse, R10, 0x6 ;  /* 0x0000000a070a7211 */ /* 0x040fe200078e30ff */
[----:B------:R-:W-:Y:S01]  /*0a10*/  IMAD.SHL.U32 R14, R7, 0x10, RZ ;  /* 0x00000010070e7824 */ /* 0x000fe200078e00ff */
[----:B------:R-:W-:Y:S01]  /*0a20*/  LOP3.LUT R111, R123, R48, RZ, 0xfc, !PT ;  /* 0x000000307b6f7212 */ /* 0x000fe200078efcff */
[----:B------:R-:W-:Y:S01]  /*0a30*/  IMAD R27, R19, 0x2, R25 ;  /* 0x00000002131b7824 */ /* 0x000fe200078e0219 */
[----:B------:R-:W-:Y:S01]  /*0a40*/  MOV R117, 0x3f800000 ;  /* 0x3f80000000757802 */ /* 0x000fe20000000f00 */
[----:B------:R-:W-:Y:S01]  /*0a50*/  IMAD R20, R7, 0x4, R54 ;  /* 0x0000000407147824 */ /* 0x000fe200078e0236 */
[----:B------:R-:W-:Y:S01]  /*0a60*/  LOP3.LUT R9, R14, 0x30, R11, 0x78, !PT ;  /* 0x000000300e097812 */ /* 0x000fe200078e780b */
[----:B------:R-:W-:-:S02]  /*0a70*/  IMAD R7, R58, 0x10, R2 ;  /* 0x000000103a077824 */ /* 0x000fc400078e0202 */
[----:B------:R-:W-:Y:S02]  /*0a80*/  IMAD R29, R19, 0x2, R27 ;  /* 0x00000002131d7824 */ /* 0x000fe400078e021b */
[----:B------:R-:W-:Y:S01]  /*0a90*/  IMAD.HI R2, R6, 0x2, RZ ;  /* 0x0000000206027827 */ /* 0x000fe200078e02ff */
[----:B------:R-:W-:Y:S02]  /*0aa0*/  LOP3.LUT R6, R10, 0x10, R11, 0x78, !PT ;  /* 0x000000100a067812 */ /* 0x000fe400078e780b */
[----:B------:R-:W-:Y:S01]  /*0ab0*/  LOP3.LUT R11, R52, 0x10, RZ, 0xc0, !PT ;  /* 0x00000010340b7812 */ /* 0x000fe200078ec0ff */
[----:B------:R-:W-:Y:S01]  /*0ac0*/  IMAD.SHL.U32 R7, R7, 0x4, RZ ;  /* 0x0000000407077824 */ /* 0x000fe200078e00ff */
[----:B------:R-:W-:Y:S01]  /*0ad0*/  IADD3.X R2, R2, c[0x0][0x16c], R3, P0, P1 ;  /* 0x00005b0002027a10 */ /* 0x000fe200007e2403 */
[----:B------:R-:W-:Y:S01]  /*0ae0*/  IMAD R31, R19, 0x2, R29 ;  /* 0x00000002131f7824 */ /* 0x000fe200078e021d */
[----:B------:R-:W-:Y:S01]  /*0af0*/  LEA R50, P0, R13, R18, 0x1 ;  /* 0x000000120d327211 */ /* 0x000fe200078008ff */
[----:B------:R-:W-:Y:S01]  /*0b00*/  IMAD.HI R4, R4, 0x2, RZ ;  /* 0x0000000204047827 */ /* 0x000fe200078e02ff */
[----:B------:R-:W-:-:S02]  /*0b10*/  LOP3.LUT R10, R7, R16, RZ, 0x3c, !PT ;  /* 0x00000010070a7212 */ /* 0x000fc400078e3cff */
[----:B------:R-:W-:Y:S01]  /*0b20*/  LEA R40, P1, R15, R18, 0x1 ;  /* 0x000000120f287211 */ /* 0x000fe200078208ff */
[----:B------:R-:W-:Y:S01]  /*0b30*/  IMAD R33, R19, 0x2, R31 ;  /* 0x0000000213217824 */ /* 0x000fe200078e021f */
[-C--:B------:R-:W-:Y:S01]  /*0b40*/  LEA.HI.X.SX32 R51, R13, R2.reuse, 0x1, P0 ;  /* 0x000000020d337211 */ /* 0x080fe200000f0eff */
[----:B------:R-:W-:Y:S01]  /*0b50*/  IMAD.HI R7, R12, 0x2, RZ ;  /* 0x000000020c077827 */ /* 0x000fe200078e02ff */
[----:B------:R-:W-:-:S03]  /*0b60*/  LEA.HI.X.SX32 R41, R15, R2, 0x1, P1 ;  /* 0x000000020f297211 */ /* 0x000fc600008f0eff */
[----:B------:R-:W-:Y:S01]  /*0b70*/  IMAD R11, R11, 0x20, R6 ;  /* 0x000000200b0b7824 */ /* 0x000fe200078e0206 */
[----:B------:R-:W-:Y:S01]  /*0b80*/  LEA R6, P0, R17, R18, 0x1 ;  /* 0x0000001211067211 */ /* 0x000fe200078008ff */
[----:B------:R-:W-:Y:S01]  /*0b90*/  IMAD R35, R19, 0x2, R33 ;  /* 0x0000000213237824 */ /* 0x000fe200078e0221 */
[----:B------:R-:W-:Y:S01]  /*0ba0*/  IADD3.X R4, R7, c[0x0][0x174], R4, P2, P3 ;  /* 0x00005d0007047a10 */ /* 0x000fe200017e6404 */
[----:B------:R-:W-:Y:S01]  /*0bb0*/  IMAD.SHL.U32 R39, R52, 0x100, RZ ;  /* 0x0000010034277824 */ /* 0x000fe200078e00ff */
[----:B------:R-:W-:Y:S01]  /*0bc0*/  LEA.HI.X.SX32 R7, R17, R2, 0x1, P0 ;  /* 0x0000000211077211 */ /* 0x000fe200000f0eff */
[----:B------:R-:W-:Y:S01]  /*0bd0*/  IMAD R37, R19, 0x2, R35 ;  /* 0x0000000213257824 */ /* 0x000fe200078e0223 */
[----:B------:R-:W-:Y:S01]  /*0be0*/  STL.64 [R1+0x200], R50 ;  /* 0x0002003201007387 */ /* 0x000fe20000100a00 */
[----:B------:R-:W-:Y:S01]  /*0bf0*/  LEA R12, P0, R21, R18, 0x1 ;  /* 0x00000012150c7211 */ /* 0x000fe200078008ff */
[----:B------:R-:W-:Y:S01]  /*0c00*/  IMAD.U32 R9, R20, 0x40, R9 ;  /* 0x0000004014097824 */ /* 0x000fe200078e0009 */
[----:B------:R-:W-:Y:S01]  /*0c10*/  LOP3.LUT R46, R14, 0xf00, R39, 0xf8, !PT ;  /* 0x00000f000e2e7812 */ /* 0x000fe200078ef827 */
[----:B------:R-:W-:Y:S01]  /*0c20*/  STL.64 [R1+0x1f8], R40 ;  /* 0x0001f82801007387 */ /* 0x000fe20000100a00 */
[----:B------:R-:W-:Y:S01]  /*0c30*/  IMAD R39, R19, 0x2, R37 ;  /* 0x0000000213277824 */ /* 0x000fe200078e0225 */
[----:B------:R-:W-:Y:S01]  /*0c40*/  LEA.HI.X.SX32 R13, R21, R2, 0x1, P0 ;  /* 0x00000002150d7211 */ /* 0x000fe200000f0eff */
[----:B------:R-:W-:Y:S01]  /*0c50*/  IMAD R3, R5, c[0x0][0x1b8], RZ ;  /* 0x00006e0005037a24 */ /* 0x000fe200078e02ff */
[----:B------:R0:W-:Y:S01]  /*0c60*/  STL.64 [R1+0x1f0], R6 ;  /* 0x0001f00601007387 */ /* 0x0001e20000100a00 */
[----:B------:R-:W-:Y:S01]  /*0c70*/  IMAD.MOV.U32 R42, RZ, RZ, c[0x0][0x1b8] ;  /* 0x00006e00ff2a7624 */ /* 0x000fe200078e00ff */
[----:B------:R-:W-:Y:S01]  /*0c80*/  LEA R47, R19, R39, 0x1 ;  /* 0x00000027132f7211 */ /* 0x000fe200078e08ff */
[----:B------:R-:W-:Y:S01]  /*0c90*/  IMAD.SHL.U32 R125, R125, 0x20, RZ ;  /* 0x000000207d7d7824 */ /* 0x000fe200078e00ff */
[----:B------:R1:W-:Y:S01]  /*0ca0*/  STL.64 [R1+0x1e8], R12 ;  /* 0x0001e80c01007387 */ /* 0x0003e20000100a00 */
[----:B------:R-:W-:-:S02]  /*0cb0*/  IMAD R43, R42, 0x2, R3 ;  /* 0x000000022a2b7824 */ /* 0x000fc400078e0203 */
[C---:B------:R-:W-:Y:S02]  /*0cc0*/  IMAD R49, R19.reuse, 0x2, R47 ;  /* 0x0000000213317824 */ /* 0x040fe400078e022f */
[C---:B------:R-:W-:Y:S02]  /*0cd0*/  IMAD R44, R42.reuse, 0x2, R43 ;  /* 0x000000022a2c7824 */ /* 0x040fe400078e022b */
[----:B------:R-:W-:Y:S01]  /*0ce0*/  IMAD R61, R19, 0x2, R49 ;  /* 0x00000002133d7824 */ /* 0x000fe200078e0231 */
[----:B0-----:R-:W-:Y:S01]  /*0cf0*/  LEA R6, P1, R23, R18, 0x1 ;  /* 0x0000001217067211 */ /* 0x001fe200078208ff */
[C---:B------:R-:W-:Y:S02]  /*0d00*/  IMAD R26, R42.reuse, 0x2, R44 ;  /* 0x000000022a1a7824 */ /* 0x040fe400078e022c */
[----:B------:R-:W-:Y:S01]  /*0d10*/  IMAD R63, R19, 0x2, R61 ;  /* 0x00000002133f7824 */ /* 0x000fe200078e023d */
[----:B------:R-:W-:Y:S01]  /*0d20*/  LEA.HI.X.SX32 R7, R23, R2, 0x1, P1 ;  /* 0x0000000217077211 */ /* 0x000fe200008f0eff */
[C---:B------:R-:W-:Y:S01]  /*0d30*/  IMAD R40, R42.reuse, 0x2, R26 ;  /* 0x000000022a287824 */ /* 0x040fe200078e021a */
[----:B-1----:R-:W-:Y:S01]  /*0d40*/  LEA R12, P1, R27, R18, 0x1 ;  /* 0x000000121b0c7211 */ /* 0x002fe200078208ff */
[----:B------:R-:W-:Y:S01]  /*0d50*/  IMAD.MOV.U32 R121, RZ, RZ, 0x3f800000 ;  /* 0x3f800000ff797424 */ /* 0x000fe200078e00ff */
[----:B------:R-:W-:Y:S01]  /*0d60*/  LEA R65, R19, R63, 0x1 ;  /* 0x0000003f13417211 */ /* 0x000fe200078e08ff */
[----:B------:R0:W-:Y:S01]  /*0d70*/  STL.64 [R1+0x1e0], R6 ;  /* 0x0001e00601007387 */ /* 0x0001e20000100a00 */
[----:B------:R-:W-:Y:S01]  /*0d80*/  LEA.HI.X.SX32 R13, R27, R2, 0x1, P1 ;  /* 0x000000021b0d7211 */ /* 0x000fe200008f0eff */
[----:B------:R-:W-:Y:S01]  /*0d90*/  IMAD R45, R42, 0x2, R40 ;  /* 0x000000022a2d7824 */ /* 0x000fe200078e0228 */
[----:B------:R-:W-:Y:S01]  /*0da0*/  LEA R16, P1, R31, R18, 0x1 ;  /* 0x000000121f107211 */ /* 0x000fe200078208ff */
[----:B------:R-:W-:-:S02]  /*0db0*/  IMAD R67, R19, 0x2, R65 ;  /* 0x0000000213437824 */ /* 0x000fc400078e0241 */
[----:B------:R-:W-:Y:S01]  /*0dc0*/  IMAD.MOV.U32 R119, RZ, RZ, 0x3f800000 ;  /* 0x3f800000ff777424 */ /* 0x000fe200078e00ff */
[----:B------:R-:W-:Y:S01]  /*0dd0*/  LEA.HI.X.SX32 R17, R31, R2, 0x1, P1 ;  /* 0x000000021f117211 */ /* 0x000fe200008f0eff */
[----:B------:R-:W-:Y:S01]  /*0de0*/  IMAD R69, R19, 0x2, R67 ;  /* 0x0000000213457824 */ /* 0x000fe200078e0243 */
[----:B------:R-:W-:Y:S01]  /*0df0*/  LEA R5, R42, R45, 0x1 ;  /* 0x0000002d2a057211 */ /* 0x000fe200078e08ff */
[----:B------:R-:W-:Y:S01]  /*0e00*/  IMAD.MOV.U32 R115, RZ, RZ, 0x3f800000 ;  /* 0x3f800000ff737424 */ /* 0x000fe200078e00ff */
[----:B0-----:R-:W-:Y:S01]  /*0e10*/  LEA R6, P0, R25, R18, 0x1 ;  /* 0x0000001219067211 */ /* 0x001fe200078008ff */
[----:B------:R-:W-:-:S03]  /*0e20*/  IMAD R71, R19, 0x2, R69 ;  /* 0x0000000213477824 */ /* 0x000fc600078e0245 */
[----:B------:R-:W-:Y:S01]  /*0e30*/  LEA.HI.X.SX32 R7, R25, R2, 0x1, P0 ;  /* 0x0000000219077211 */ /* 0x000fe200000f0eff */
[----:B------:R-:W-:-:S04]  /*0e40*/  IMAD R15, R19, 0x2, R71 ;  /* 0x00000002130f7824 */ /* 0x000fc800078e0247 */
[----:B------:R0:W-:Y:S01]  /*0e50*/  STL.64 [R1+0x1d8], R6 ;  /* 0x0001d80601007387 */ /* 0x0001e20000100a00 */
[----:B------:R-:W-:-:S03]  /*0e60*/  IMAD R59, R19, 0x2, R15 ;  /* 0x00000002133b7824 */ /* 0x000fc600078e020f */
[----:B------:R1:W-:Y:S01]  /*0e70*/  STL.64 [R1+0x1d0], R12 ;  /* 0x0001d00c01007387 */ /* 0x0003e20000100a00 */
[----:B------:R-:W-:-:S04]  /*0e80*/  IMAD R73, R19, 0x2, R59 ;  /* 0x0000000213497824 */ /* 0x000fc800078e023b */
[----:B------:R-:W-:Y:S01]  /*0e90*/  IMAD R41, R19, 0x2, R73 ;  /* 0x0000000213297824 */ /* 0x000fe200078e0249 */
[-C--:B------:R-:W-:Y:S01]  /*0ea0*/  LEA R62, P2, R73, R18.reuse, 0x1 ;  /* 0x00000012493e7211 */ /* 0x080fe200078408ff */
[C---:B0-----:R-:W-:Y:S02]  /*0eb0*/  IMAD R6, R42.reuse, 0x2, R5 ;  /* 0x000000022a067824 */ /* 0x041fe400078e0205 */
[----:B------:R-:W-:Y:S01]  /*0ec0*/  IMAD R55, R19, 0x2, R41 ;  /* 0x0000000213377824 */ /* 0x000fe200078e0229 */
[----:B-1----:R-:W-:Y:S01]  /*0ed0*/  LEA R12, P0, R29, R18, 0x1 ;  /* 0x000000121d0c7211 */ /* 0x002fe200078008ff */
[----:B------:R-:W-:Y:S02]  /*0ee0*/  IMAD R7, R42, 0x2, R6 ;  /* 0x000000022a077824 */ /* 0x000fe400078e0206 */
[----:B------:R-:W-:Y:S01]  /*0ef0*/  IMAD R57, R19, 0x2, R55 ;  /* 0x0000000213397824 */ /* 0x000fe200078e0237 */
[----:B------:R-:W-:Y:S02]  /*0f00*/  LEA.HI.X.SX32 R13, R29, R2, 0x1, P0 ;  /* 0x000000021d0d7211 */ /* 0x000fe400000f0eff */
[----:B------:R-:W-:-:S03]  /*0f10*/  LEA R20, P0, R33, R18, 0x1 ;  /* 0x0000001221147211 */ /* 0x000fc600078008ff */
[----:B------:R0:W-:Y:S01]  /*0f20*/  STL.64 [R1+0x1c8], R12 ;  /* 0x0001c80c01007387 */ /* 0x0001e20000100a00 */
[----:B------:R-:W-:-:S03]  /*0f30*/  LEA.HI.X.SX32 R21, R33, R2, 0x1, P0 ;  /* 0x0000000221157211 */ /* 0x000fc600000f0eff */
[----:B------:R1:W-:Y:S04]  /*0f40*/  STL.64 [R1+0x1c0], R16 ;  /* 0x0001c01001007387 */ /* 0x0003e80000100a00 */
[----:B------:R2:W-:Y:S01]  /*0f50*/  STL.64 [R1+0x1b8], R20 ;  /* 0x0001b81401007387 */ /* 0x0005e20000100a00 */
[----:B0-----:R-:W-:Y:S01]  /*0f60*/  IMAD R12, R42, 0x2, R7 ;  /* 0x000000022a0c7824 */ /* 0x001fe200078e0207 */
[----:B-1----:R-:W-:-:S04]  /*0f70*/  LEA R16, P1, R35, R18, 0x1 ;  /* 0x0000001223107211 */ /* 0x002fc800078208ff */
[C---:B------:R-:W-:Y:S02]  /*0f80*/  LEA R13, R42.reuse, R12, 0x1 ;  /* 0x0000000c2a0d7211 */ /* 0x040fe400078e08ff */
[----:B------:R-:W-:Y:S01]  /*0f90*/  LEA.HI.X.SX32 R17, R35, R2, 0x1, P1 ;  /* 0x0000000223117211 */ /* 0x000fe200008f0eff */
[----:B------:R-:W-:Y:S01]  /*0fa0*/  IMAD R35, R19, 0x2, R57 ;  /* 0x0000000213237824 */ /* 0x000fe200078e0239 */
[C---:B--2---:R-:W-:Y:S01]  /*0fb0*/  LEA R20, P0, R37.reuse, R18, 0x1 ;  /* 0x0000001225147211 */ /* 0x044fe200078008ff */
[C---:B------:R-:W-:Y:S02]  /*0fc0*/  IMAD R14, R42.reuse, 0x2, R13 ;  /* 0x000000022a0e7824 */ /* 0x040fe400078e020d */
[----:B------:R0:W-:Y:S01]  /*0fd0*/  STL.64 [R1+0x1b0], R16 ;  /* 0x0001b01001007387 */ /* 0x0001e20000100a00 */
[----:B------:R-:W-:Y:S01]  /*0fe0*/  LEA.HI.X.SX32 R21, R37, R2, 0x1, P0 ;  /* 0x0000000225157211 */ /* 0x000fe200000f0eff */
[----:B------:R-:W-:Y:S02]  /*0ff0*/  IMAD R51, R19, 0x2, R35 ;  /* 0x0000000213337824 */ /* 0x000fe400078e0223 */
[----:B------:R-:W-:-:S02]  /*1000*/  IMAD R30, R42, 0x2, R14 ;  /* 0x000000022a1e7824 */ /* 0x000fc400078e020e */
[----:B------:R1:W-:Y:S01]  /*1010*/  STL.64 [R1+0x1a8], R20 ;  /* 0x0001a81401007387 */ /* 0x0003e20000100a00 */
[----:B------:R-:W-:Y:S02]  /*1020*/  IMAD R53, R19, 0x2, R51 ;  /* 0x0000000213357824 */ /* 0x000fe400078e0233 */
[----:B------:R-:W-:Y:S01]  /*1030*/  IMAD R28, R42, 0x2, R30 ;  /* 0x000000022a1c7824 */ /* 0x000fe200078e021e */
[----:B0-----:R-:W-:-:S04]  /*1040*/  LEA R16, P1, R39, R18, 0x1 ;  /* 0x0000001227107211 */ /* 0x001fc800078208ff */
[C---:B------:R-:W-:Y:S02]  /*1050*/  LEA R27, R42.reuse, R28, 0x1 ;  /* 0x0000001c2a1b7211 */ /* 0x040fe400078e08ff */
[----:B------:R-:W-:Y:S02]  /*1060*/  LEA.HI.X.SX32 R17, R39, R2, 0x1, P1 ;  /* 0x0000000227117211 */ /* 0x000fe400008f0eff */
[C---:B-1----:R-:W-:Y:S01]  /*1070*/  LEA R20, P1, R49.reuse, R18, 0x1 ;  /* 0x0000001231147211 */ /* 0x042fe200078208ff */
[C---:B------:R-:W-:Y:S02]  /*1080*/  IMAD R33, R42.reuse, 0x2, R27 ;  /* 0x000000022a217824 */ /* 0x040fe400078e021b */
[----:B------:R0:W-:Y:S01]  /*1090*/  STL.64 [R1+0x1a0], R16 ;  /* 0x0001a01001007387 */ /* 0x0001e20000100a00 */
[----:B------:R-:W-:Y:S01]  /*10a0*/  LEA.HI.X.SX32 R21, R49, R2, 0x1, P1 ;  /* 0x0000000231157211 */ /* 0x000fe200008f0eff */
[----:B------:R-:W-:-:S04]  /*10b0*/  IMAD R32, R42, 0x2, R33 ;  /* 0x000000022a207824 */ /* 0x000fc800078e0221 */
[----:B------:R-:W-:-:S05]  /*10c0*/  IMAD R31, R42, 0x2, R32 ;  /* 0x000000022a1f7824 */ /* 0x000fca00078e0220 */
[----:B------:R-:W-:Y:S02]  /*10d0*/  LEA R37, R42, R31, 0x1 ;  /* 0x0000001f2a257211 */ /* 0x000fe400078e08ff */
[----:B0-----:R-:W-:-:S03]  /*10e0*/  LEA R16, P0, R47, R18, 0x1 ;  /* 0x000000122f107211 */ /* 0x001fc600078008ff */
[C---:B------:R-:W-:Y:S01]  /*10f0*/  IMAD R36, R42.reuse, 0x2, R37 ;  /* 0x000000022a247824 */ /* 0x040fe200078e0225 */
[----:B------:R-:W-:Y:S02]  /*1100*/  LEA.HI.X.SX32 R17, R47, R2, 0x1, P0 ;  /* 0x000000022f117211 */ /* 0x000fe400000f0eff */
[C---:B------:R-:W-:Y:S01]  /*1110*/  LEA R24, P0, R61.reuse, R18, 0x1 ;  /* 0x000000123d187211 */ /* 0x040fe200078008ff */
[----:B------:R-:W-:Y:S02]  /*1120*/  IMAD R34, R42, 0x2, R36 ;  /* 0x000000022a227824 */ /* 0x000fe400078e0224 */
[----:B------:R0:W-:Y:S01]  /*1130*/  STL.64 [R1+0x198], R16 ;  /* 0x0001981001007387 */ /* 0x0001e20000100a00 */
[----:B------:R-:W-:Y:S02]  /*1140*/  LEA.HI.X.SX32 R25, R61, R2, 0x1, P0 ;  /* 0x000000023d197211 */ /* 0x000fe400000f0eff */
[C---:B------:R-:W-:Y:S01]  /*1150*/  LEA R38, P0, R65.reuse, R18, 0x1 ;  /* 0x0000001241267211 */ /* 0x040fe200078008ff */
[----:B------:R1:W-:Y:S03]  /*1160*/  STL.64 [R1+0x190], R20 ;  /* 0x0001901401007387 */ /* 0x0003e60000100a00 */
[----:B------:R-:W-:Y:S01]  /*1170*/  LEA.HI.X.SX32 R39, R65, R2, 0x1, P0 ;  /* 0x0000000241277211 */ /* 0x000fe200000f0eff */
[----:B------:R2:W-:Y:S01]  /*1180*/  STL.64 [R1+0x188], R24 ;  /* 0x0001881801007387 */ /* 0x0005e20000100a00 */
[----:B0-----:R-:W-:Y:S01]  /*1190*/  IMAD R17, R19, 0x2, R53 ;  /* 0x0000000213117824 */ /* 0x001fe200078e0235 */
[----:B-1----:R-:W-:-:S03]  /*11a0*/  LEA R20, P1, R63, R18, 0x1 ;  /* 0x000000123f147211 */ /* 0x002fc600078208ff */
[----:B------:R-:W-:Y:S01]  /*11b0*/  IMAD R23, R19, 0x2, R17 ;  /* 0x0000000213177824 */ /* 0x000fe200078e0211 */
[----:B------:R-:W-:-:S03]  /*11c0*/  LEA.HI.X.SX32 R21, R63, R2, 0x1, P1 ;  /* 0x000000023f157211 */ /* 0x000fc600008f0eff */
[----:B------:R-:W-:Y:S01]  /*11d0*/  IMAD R50, R19, 0x2, R23 ;  /* 0x0000000213327824 */ /* 0x000fe200078e0217 */
[----:B--2---:R-:W-:Y:S02]  /*11e0*/  LEA R24, P1, R67, R18, 0x1 ;  /* 0x0000001243187211 */ /* 0x004fe400078208ff */
[-C--:B------:R-:W-:Y:S01]  /*11f0*/  LEA.HI.X.SX32 R63, R73, R2.reuse, 0x1, P2 ;  /* 0x00000002493f7211 */ /* 0x080fe200010f0eff */
[----:B------:R0:W-:Y:S01]  /*1200*/  STL.64 [R1+0x180], R20 ;  /* 0x0001801401007387 */ /* 0x0001e20000100a00 */
[----:B------:R-:W-:-:S03]  /*1210*/  LEA.HI.X.SX32 R25, R67, R2, 0x1, P1 ;  /* 0x0000000243197211 */ /* 0x000fc600008f0eff */
[----:B------:R1:W-:Y:S04]  /*1220*/  STL.64 [R1+0x178], R38 ;  /* 0x0001782601007387 */ /* 0x0003e80000100a00 */
[----:B------:R2:W-:Y:S01]  /*1230*/  STL.64 [R1+0x170], R24 ;  /* 0x0001701801007387 */ /* 0x0005e20000100a00 */
[----:B0-----:R-:W-:Y:S01]  /*1240*/  IMAD R20, R19, 0x2, R50 ;  /* 0x0000000213147824 */ /* 0x001fe200078e0232 */
[----:B-1----:R-:W-:-:S03]  /*1250*/  LEA R38, P0, R69, R18, 0x1 ;  /* 0x0000001245267211 */ /* 0x002fc600078008ff */
[----:B------:R-:W-:Y:S01]  /*1260*/  IMAD R29, R19, 0x2, R20 ;  /* 0x00000002131d7824 */ /* 0x000fe200078e0214 */
[----:B--2---:R-:W-:-:S03]  /*1270*/  LEA R24, P1, R71, R18, 0x1 ;  /* 0x0000001247187211 */ /* 0x004fc600078208ff */
[----:B------:R-:W-:Y:S01]  /*1280*/  IMAD R49, R19, 0x2, R29 ;  /* 0x0000000213317824 */ /* 0x000fe200078e021d */
[-C--:B------:R-:W-:Y:S02]  /*1290*/  LEA.HI.X.SX32 R39, R69, R2.reuse, 0x1, P0 ;  /* 0x0000000245277211 */ /* 0x080fe400000f0eff */
[----:B------:R-:W-:Y:S01]  /*12a0*/  LEA.HI.X.SX32 R25, R71, R2, 0x1, P1 ;  /* 0x0000000247197211 */ /* 0x000fe200008f0eff */
[----:B------:R-:W-:Y:S01]  /*12b0*/  IMAD R21, R19, 0x2, R49 ;  /* 0x0000000213157824 */ /* 0x000fe200078e0231 */
[-C--:B------:R-:W-:Y:S01]  /*12c0*/  LEA R66, P0, R15, R18.reuse, 0x1 ;  /* 0x000000120f427211 */ /* 0x080fe200078008ff */
[----:B------:R0:W-:Y:S01]  /*12d0*/  STL.64 [R1+0x168], R38 ;  /* 0x0001682601007387 */ /* 0x0001e20000100a00 */
[----:B------:R-:W-:Y:S02]  /*12e0*/  LEA R64, P1, R59, R18, 0x1 ;  /* 0x000000123b407211 */ /* 0x000fe400078208ff */
[-C--:B------:R-:W-:Y:S01]  /*12f0*/  LEA.HI.X.SX32 R67, R15, R2.reuse, 0x1, P0 ;  /* 0x000000020f437211 */ /* 0x080fe200000f0eff */
[----:B------:R1:W-:Y:S01]  /*1300*/  STL.64 [R1+0x160], R24 ;  /* 0x0001601801007387 */ /* 0x0003e20000100a00 */
[----:B------:R-:W-:-:S03]  /*1310*/  LEA.HI.X.SX32 R65, R59, R2, 0x1, P1 ;  /* 0x000000023b417211 */ /* 0x000fc600008f0eff */
[----:B------:R2:W-:Y:S04]  /*1320*/  STL.64 [R1+0x158], R66 ;  /* 0x0001584201007387 */ /* 0x0005e80000100a00 */
[----:B------:R3:W-:Y:S01]  /*1330*/  STL.64 [R1+0x150], R64 ;  /* 0x0001504001007387 */ /* 0x0007e20000100a00 */
[----:B0-----:R-:W-:-:S03]  /*1340*/  IMAD R39, R42, 0x2, R34 ;  /* 0x000000022a277824 */ /* 0x001fc600078e0222 */
[----:B------:R0:W-:Y:S01]  /*1350*/  STL.64 [R1+0x148], R62 ;  /* 0x0001483e01007387 */ /* 0x0001e20000100a00 */
[----:B-1----:R-:W-:Y:S01]  /*1360*/  IMAD R25, R19, 0x2, R21 ;  /* 0x0000000213197824 */ /* 0x002fe200078e0215 */
[----:B------:R-:W-:Y:S02]  /*1370*/  LEA R38, R42, R39, 0x1 ;  /* 0x000000272a267211 */ /* 0x000fe400078e08ff */
[-C--:B--2---:R-:W-:Y:S01]  /*1380*/  LEA R66, P0, R41, R18.reuse, 0x1 ;  /* 0x0000001229427211 */ /* 0x084fe200078008ff */
[----:B------:R-:W-:Y:S01]  /*1390*/  IMAD R47, R19, 0x2, R25 ;  /* 0x00000002132f7824 */ /* 0x000fe200078e0219 */
[----:B---3--:R-:W-:-:S03]  /*13a0*/  LEA R64, P1, R55, R18, 0x1 ;  /* 0x0000001237407211 */ /* 0x008fc600078208ff */
[----:B------:R-:W-:Y:S01]  /*13b0*/  IMAD R15, R19, 0x2, R47 ;  /* 0x00000002130f7824 */ /* 0x000fe200078e022f */
[----:B------:R-:W-:Y:S02]  /*13c0*/  LEA.HI.X.SX32 R67, R41, R2, 0x1, P0 ;  /* 0x0000000229437211 */ /* 0x000fe400000f0eff */
[----:B0-----:R-:W-:Y:S01]  /*13d0*/  LEA R62, P2, R57, R18, 0x1 ;  /* 0x00000012393e7211 */ /* 0x001fe200078408ff */
[----:B------:R-:W-:Y:S01]  /*13e0*/  IMAD R22, R19, 0x2, R15 ;  /* 0x0000000213167824 */ /* 0x000fe200078e020f */
[-C--:B------:R-:W-:Y:S01]  /*13f0*/  LEA.HI.X.SX32 R65, R55, R2.reuse, 0x1, P1 ;  /* 0x0000000237417211 */ /* 0x080fe200008f0eff */
[----:B------:R0:W-:Y:S01]  /*1400*/  STL.64 [R1+0x140], R66 ;  /* 0x0001404201007387 */ /* 0x0001e20000100a00 */
[----:B------:R-:W-:Y:S01]  /*1410*/  LEA.HI.X.SX32 R63, R57, R2, 0x1, P2 ;  /* 0x00000002393f7211 */ /* 0x000fe200010f0eff */
[C---:B------:R-:W-:Y:S02]  /*1420*/  IMAD R41, R19.reuse, 0x2, R22 ;  /* 0x0000000213297824 */ /* 0x040fe400078e0216 */
[----:B------:R1:W-:Y:S02]  /*1430*/  STL.64 [R1+0x138], R64 ;  /* 0x0001384001007387 */ /* 0x0003e40000100a00 */
[----:B------:R-:W-:-:S02]  /*1440*/  IMAD R16, R19, 0x2, R41 ;  /* 0x0000000213107824 */ /* 0x000fc400078e0229 */
[----:B------:R2:W-:Y:S02]  /*1450*/  STL.64 [R1+0x130], R62 ;  /* 0x0001303e01007387 */ /* 0x0005e40000100a00 */
[----:B------:R-:W-:Y:S01]  /*1460*/  IMAD R24, R19, 0x2, R16 ;  /* 0x0000000213187824 */ /* 0x000fe200078e0210 */
[-C--:B0-----:R-:W-:Y:S02]  /*1470*/  LEA R66, P0, R35, R18.reuse, 0x1 ;  /* 0x0000001223427211 */ /* 0x081fe400078008ff */
[----:B-1----:R-:W-:Y:S02]  /*1480*/  LEA R64, P1, R51, R18, 0x1 ;  /* 0x0000001233407211 */ /* 0x002fe400078208ff */
[----:B------:R-:W-:Y:S01]  /*1490*/  LEA.HI.X.SX32 R67, R35, R2, 0x1, P0 ;  /* 0x0000000223437211 */ /* 0x000fe200000f0eff */
[----:B------:R-:W-:Y:S01]  /*14a0*/  IMAD R35, R19, 0x2, R24 ;  /* 0x0000000213237824 */ /* 0x000fe200078e0218 */
[----:B--2---:R-:W-:Y:S02]  /*14b0*/  LEA R62, P2, R53, R18, 0x1 ;  /* 0x00000012353e7211 */ /* 0x004fe400078408ff */
[-C--:B------:R-:W-:Y:S01]  /*14c0*/  LEA.HI.X.SX32 R65, R51, R2.reuse, 0x1, P1 ;  /* 0x0000000233417211 */ /* 0x080fe200008f0eff */
[----:B------:R0:W-:Y:S01]  /*14d0*/  STL.64 [R1+0x128], R66 ;  /* 0x0001284201007387 */ /* 0x0001e20000100a00 */
[----:B------:R-:W-:-:S03]  /*14e0*/  LEA.HI.X.SX32 R63, R53, R2, 0x1, P2 ;  /* 0x00000002353f7211 */ /* 0x000fc600010f0eff */
[----:B------:R1:W-:Y:S04]  /*14f0*/  STL.64 [R1+0x120], R64 ;  /* 0x0001204001007387 */ /* 0x0003e80000100a00 */
[----:B------:R2:W-:Y:S01]  /*1500*/  STL.64 [R1+0x118], R62 ;  /* 0x0001183e01007387 */ /* 0x0005e20000100a00 */
[-C--:B0-----:R-:W-:Y:S02]  /*1510*/  LEA R66, P0, R17, R18.reuse, 0x1 ;  /* 0x0000001211427211 */ /* 0x081fe400078008ff */
[----:B-1----:R-:W-:Y:S02]  /*1520*/  LEA R64, P1, R23, R18, 0x1 ;  /* 0x0000001217407211 */ /* 0x002fe400078208ff */
[----:B------:R-:W-:Y:S02]  /*1530*/  LEA.HI.X.SX32 R67, R17, R2, 0x1, P0 ;  /* 0x0000000211437211 */ /* 0x000fe400000f0eff */
[----:B--2---:R-:W-:-:S02]  /*1540*/  LEA R62, P2, R50, R18, 0x1 ;  /* 0x00000012323e7211 */ /* 0x004fc400078408ff */
[-C--:B------:R-:W-:Y:S01]  /*1550*/  LEA.HI.X.SX32 R65, R23, R2.reuse, 0x1, P1 ;  /* 0x0000000217417211 */ /* 0x080fe200008f0eff */
[----:B------:R0:W-:Y:S01]  /*1560*/  STL.64 [R1+0x110], R66 ;  /* 0x0001104201007387 */ /* 0x0001e20000100a00 */
[----:B------:R-:W-:Y:S02]  /*1570*/  LEA.HI.X.SX32 R63, R50, R2, 0x1, P2 ;  /* 0x00000002323f7211 */ /* 0x000fe400010f0eff */
[C---:B------:R-:W-:Y:S01]  /*1580*/  LEA R17, R19.reuse, R35, 0x1 ;  /* 0x0000002313117211 */ /* 0x040fe200078e08ff */
[----:B------:R1:W-:Y:S04]  /*1590*/  STL.64 [R1+0x108], R64 ;  /* 0x0001084001007387 */ /* 0x0003e80000100a00 */
[----:B------:R2:W-:Y:S01]  /*15a0*/  STL.64 [R1+0x100], R62 ;  /* 0x0001003e01007387 */ /* 0x0005e20000100a00 */
[----:B------:R-:W-:Y:S01]  /*15b0*/  IMAD R23, R19, 0x2, R17 ;  /* 0x0000000213177824 */ /* 0x000fe200078e0211 */
[----:B0-----:R-:W-:-:S02]  /*15c0*/  LEA R66, P0, R20, R18, 0x1 ;  /* 0x0000001214427211 */ /* 0x001fc400078008ff */
[----:B-1----:R-:W-:Y:S02]  /*15d0*/  LEA R64, P1, R29, R18, 0x1 ;  /* 0x000000121d407211 */ /* 0x002fe400078208ff */
[----:B------:R-:W-:Y:S02]  /*15e0*/  LEA.HI.X.SX32 R67, R20, R2, 0x1, P0 ;  /* 0x0000000214437211 */ /* 0x000fe400000f0eff */
[----:B--2---:R-:W-:Y:S02]  /*15f0*/  LEA R62, P2, R49, R18, 0x1 ;  /* 0x00000012313e7211 */ /* 0x004fe400078408ff */
[-C--:B------:R-:W-:Y:S01]  /*1600*/  LEA.HI.X.SX32 R65, R29, R2.reuse, 0x1, P1 ;  /* 0x000000021d417211 */ /* 0x080fe200008f0eff */
[----:B------:R-:W-:Y:S01]  /*1610*/  STL.64 [R1+0xf8], R66 ;  /* 0x0000f84201007387 */ /* 0x000fe20000100a00 */
[----:B------:R-:W-:Y:S01]  /*1620*/  LEA.HI.X.SX32 R63, R49, R2, 0x1, P2 ;  /* 0x00000002313f7211 */ /* 0x000fe200010f0eff */
[----:B------:R-:W-:Y:S01]  /*1630*/  IMAD R29, R19, 0x2, R23 ;  /* 0x00000002131d7824 */ /* 0x000fe200078e0217 */
[----:B------:R-:W-:Y:S01]  /*1640*/  LEA R50, P2, R47, R18, 0x1 ;  /* 0x000000122f327211 */ /* 0x000fe200078408ff */
[----:B------:R0:W-:Y:S02]  /*1650*/  STL.64 [R1+0xf0], R64 ;  /* 0x0000f04001007387 */ /* 0x0001e40000100a00 */
[----:B------:R-:W-:Y:S01]  /*1660*/  IMAD R20, R19, 0x2, R29 ;  /* 0x0000000213147824 */ /* 0x000fe200078e021d */
[----:B------:R-:W-:Y:S01]  /*1670*/  LEA.HI.X.SX32 R51, R47, R2, 0x1, P2 ;  /* 0x000000022f337211 */ /* 0x000fe200010f0eff */
[----:B------:R1:W-:Y:S01]  /*1680*/  STL.64 [R1+0xe8], R62 ;  /* 0x0000e83e01007387 */ /* 0x0003e20000100a00 */
[----:B0-----:R-:W-:-:S02]  /*1690*/  LEA R64, P0, R21, R18, 0x1 ;  /* 0x0000001215407211 */ /* 0x001fc400078008ff */
[----:B-1----:R-:W-:Y:S02]  /*16a0*/  LEA R62, P1, R25, R18, 0x1 ;  /* 0x00000012193e7211 */ /* 0x002fe400078208ff */
[-C--:B------:R-:W-:Y:S01]  /*16b0*/  LEA.HI.X.SX32 R65, R21, R2.reuse, 0x1, P0 ;  /* 0x0000000215417211 */ /* 0x080fe200000f0eff */
[----:B------:R-:W-:Y:S01]  /*16c0*/  IMAD R21, R19, 0x2, R20 ;  /* 0x0000000213157824 */ /* 0x000fe200078e0214 */
[----:B------:R-:W-:-:S03]  /*16d0*/  LEA.HI.X.SX32 R63, R25, R2, 0x1, P1 ;  /* 0x00000002193f7211 */ /* 0x000fc600008f0eff */
[----:B------:R0:W-:Y:S01]  /*16e0*/  STL.64 [R1+0xe0], R64 ;  /* 0x0000e04001007387 */ /* 0x0001e20000100a00 */
[----:B------:R-:W-:-:S03]  /*16f0*/  IMAD R25, R19, 0x2, R21 ;  /* 0x0000000213197824 */ /* 0x000fc600078e0215 */
[----:B------:R1:W-:Y:S04]  /*1700*/  STL.64 [R1+0xd8], R62 ;  /* 0x0000d83e01007387 */ /* 0x0003e80000100a00 */
[----:B------:R2:W-:Y:S01]  /*1710*/  STL.64 [R1+0xd0], R50 ;  /* 0x0000d03201007387 */ /* 0x0005e20000100a00 */
[CC--:B0-----:R-:W-:Y:S02]  /*1720*/  LEA R64, P0, R15.reuse, R18.reuse, 0x1 ;  /* 0x000000120f407211 */ /* 0x0c1fe400078008ff */
[----:B-1----:R-:W-:Y:S02]  /*1730*/  LEA R62, P1, R22, R18, 0x1 ;  /* 0x00000012163e7211 */ /* 0x002fe400078208ff */
[----:B------:R-:W-:Y:S01]  /*1740*/  LEA.HI.X.SX32 R65, R15, R2, 0x1, P0 ;  /* 0x000000020f417211 */ /* 0x000fe200000f0eff */
[----:B------:R-:W-:Y:S01]  /*1750*/  IMAD R15, R19, 0x2, R25 ;  /* 0x00000002130f7824 */ /* 0x000fe200078e0219 */
[----:B--2---:R-:W-:-:S02]  /*1760*/  LEA R50, P2, R41, R18, 0x1 ;  /* 0x0000001229327211 */ /* 0x004fc400078408ff */
[-C--:B------:R-:W-:Y:S01]  /*1770*/  LEA.HI.X.SX32 R63, R22, R2.reuse, 0x1, P1 ;  /* 0x00000002163f7211 */ /* 0x080fe200008f0eff */
[----:B------:R0:W-:Y:S01]  /*1780*/  STL.64 [R1+0xc8], R64 ;  /* 0x0000c84001007387 */ /* 0x0001e20000100a00 */
[----:B------:R-:W-:Y:S01]  /*1790*/  LEA.HI.X.SX32 R51, R41, R2, 0x1, P2 ;  /* 0x0000000229337211 */ /* 0x000fe200010f0eff */
[----:B------:R-:W-:Y:S02]  /*17a0*/  IMAD R22, R19, 0x2, R15 ;  /* 0x0000000213167824 */ /* 0x000fe400078e020f */
[----:B------:R1:W-:Y:S04]  /*17b0*/  STL.64 [R1+0xc0], R62 ;  /* 0x0000c03e01007387 */ /* 0x0003e80000100a00 */
[----:B------:R2:W-:Y:S01]  /*17c0*/  STL.64 [R1+0xb8], R50 ;  /* 0x0000b83201007387 */ /* 0x0005e20000100a00 */
[----:B0-----:R-:W-:-:S02]  /*17d0*/  LEA R64, P0, R16, R18, 0x1 ;  /* 0x0000001210407211 */ /* 0x001fc400078008ff */
[----:B-1----:R-:W-:Y:S02]  /*17e0*/  LEA R62, P1, R24, R18, 0x1 ;  /* 0x00000012183e7211 */ /* 0x002fe400078208ff */
[----:B------:R-:W-:Y:S02]  /*17f0*/  LEA.HI.X.SX32 R65, R16, R2, 0x1, P0 ;  /* 0x0000000210417211 */ /* 0x000fe400000f0eff */
[C---:B--2---:R-:W-:Y:S02]  /*1800*/  LEA R50, P2, R35.reuse, R18, 0x1 ;  /* 0x0000001223327211 */ /* 0x044fe400078408ff */
        /* <DEDUP_REMOVED lines=9> */
[----:B------:R-:W-:Y:S01]  /*18a0*/  LEA.HI.X.SX32 R65, R17, R2, 0x1, P0 ;  /* 0x0000000211417211 */ /* 0x000fe200000f0eff */
[----:B------:R-:W-:Y:S01]  /*18b0*/  IMAD R17, R19, 0x2, R16 ;  /* 0x0000000213117824 */ /* 0x000fe200078e0210 */
[----:B--2---:R-:W-:Y:S02]  /*18c0*/  LEA R50, P2, R29, R18, 0x1 ;  /* 0x000000121d327211 */ /* 0x004fe400078408ff */
        /* <DEDUP_REMOVED lines=20> */
[----:B--2---:R-:W-:Y:S02]  /*1a10*/  LEA R50, P2, R24, R18, 0x1 ;  /* 0x0000001218327211 */ /* 0x004fe400078408ff */
[-C--:B------:R-:W-:Y:S01]  /*1a20*/  LEA.HI.X.SX32 R63, R22, R2.reuse, 0x1, P1 ;  /* 0x00000002163f7211 */ /* 0x080fe200008f0eff */
[----:B------:R0:W-:Y:S01]  /*1a30*/  STL.64 [R1+0x68], R64 ;  /* 0x0000684001007387 */ /* 0x0001e20000100a00 */
[----:B------:R-:W-:Y:S01]  /*1a40*/  LEA.HI.X.SX32 R51, R24, R2, 0x1, P2 ;  /* 0x0000000218337211 */ /* 0x000fe200010f0eff */
[C---:B------:R-:W-:Y:S02]  /*1a50*/  IMAD R22, R19.reuse, 0x2, R21 ;  /* 0x0000000213167824 */ /* 0x040fe400078e0215 */
[----:B------:R1:W-:Y:S02]  /*1a60*/  STL.64 [R1+0x60], R62 ;  /* 0x0000603e01007387 */ /* 0x0003e40000100a00 */
[----:B------:R-:W-:-:S02]  /*1a70*/  IMAD R15, R19, 0x2, R22 ;  /* 0x00000002130f7824 */ /* 0x000fc400078e0216 */
[----:B------:R2:W-:Y:S01]  /*1a80*/  STL.64 [R1+0x58], R50 ;  /* 0x0000583201007387 */ /* 0x0005e20000100a00 */
[CC--:B0-----:R-:W-:Y:S02]  /*1a90*/  LEA R64, P0, R16.reuse, R18.reuse, 0x1 ;  /* 0x0000001210407211 */ /* 0x0c1fe400078008ff */
[----:B-1----:R-:W-:Y:S02]  /*1aa0*/  LEA R62, P1, R17, R18, 0x1 ;  /* 0x00000012113e7211 */ /* 0x002fe400078208ff */
[----:B------:R-:W-:Y:S02]  /*1ab0*/  LEA.HI.X.SX32 R65, R16, R2, 0x1, P0 ;  /* 0x0000000210417211 */ /* 0x000fe400000f0eff */
[----:B--2---:R-:W-:Y:S02]  /*1ac0*/  LEA R50, P2, R23, R18, 0x1 ;  /* 0x0000001217327211 */ /* 0x004fe400078408ff */
[-C--:B------:R-:W-:Y:S01]  /*1ad0*/  LEA.HI.X.SX32 R63, R17, R2.reuse, 0x1, P1 ;  /* 0x00000002113f7211 */ /* 0x080fe200008f0eff */
[----:B------:R-:W-:Y:S01]  /*1ae0*/  STL.64 [R1+0x50], R64 ;  /* 0x0000504001007387 */ /* 0x000fe20000100a00 */
[----:B------:R-:W-:-:S02]  /*1af0*/  LEA.HI.X.SX32 R51, R23, R2, 0x1, P2 ;  /* 0x0000000217337211 */ /* 0x000fc400010f0eff */
[----:B------:R-:W-:Y:S01]  /*1b00*/  LEA R16, R19, R15, 0x1 ;  /* 0x0000000f13107211 */ /* 0x000fe200078e08ff */
[----:B------:R0:W-:Y:S01]  /*1b10*/  STL.64 [R1+0x48], R62 ;  /* 0x0000483e01007387 */ /* 0x0001e20000100a00 */
[----:B------:R-:W-:-:S03]  /*1b20*/  LEA R24, P2, R22, R18, 0x1 ;  /* 0x0000001216187211 */ /* 0x000fc600078408ff */
[----:B------:R1:W-:Y:S01]  /*1b30*/  STL.64 [R1+0x40], R50 ;  /* 0x0000403201007387 */ /* 0x0003e20000100a00 */
[----:B------:R-:W-:Y:S01]  /*1b40*/  IMAD R17, R19, 0x2, R16 ;  /* 0x0000000213117824 */ /* 0x000fe200078e0210 */
[----:B------:R-:W-:-:S03]  /*1b50*/  LEA.HI.X.SX32 R25, R22, R2, 0x1, P2 ;  /* 0x0000000216197211 */ /* 0x000fc600010f0eff */
[----:B------:R-:W-:Y:S01]  /*1b60*/  IMAD R19, R19, 0x2, R17 ;  /* 0x0000000213137824 */ /* 0x000fe200078e0211 */
[CC--:B0-----:R-:W-:Y:S02]  /*1b70*/  LEA R62, P0, R20.reuse, R18.reuse, 0x1 ;  /* 0x00000012143e7211 */ /* 0x0c1fe400078008ff */
[C---:B-1----:R-:W-:Y:S02]  /*1b80*/  LEA R50, P1, R21.reuse, R18, 0x1 ;  /* 0x0000001215327211 */ /* 0x042fe400078208ff */
[-C--:B------:R-:W-:Y:S02]  /*1b90*/  LEA.HI.X.SX32 R63, R20, R2.reuse, 0x1, P0 ;  /* 0x00000002143f7211 */ /* 0x080fe400000f0eff */
[----:B------:R-:W-:Y:S02]  /*1ba0*/  LEA.HI.X.SX32 R51, R21, R2, 0x1, P1 ;  /* 0x0000000215337211 */ /* 0x000fe400008f0eff */
[C---:B------:R-:W-:Y:S01]  /*1bb0*/  LEA R20, P3, R19.reuse, R18, 0x1 ;  /* 0x0000001213147211 */ /* 0x040fe200078608ff */
[----:B------:R0:W-:Y:S03]  /*1bc0*/  STL.64 [R1+0x38], R62 ;  /* 0x0000383e01007387 */ /* 0x0001e60000100a00 */
[----:B------:R-:W-:Y:S01]  /*1bd0*/  LEA.HI.X.SX32 R21, R19, R2, 0x1, P3 ;  /* 0x0000000213157211 */ /* 0x000fe200018f0eff */
[----:B------:R1:W-:Y:S04]  /*1be0*/  STL.64 [R1+0x30], R50 ;  /* 0x0000303201007387 */ /* 0x0003e80000100a00 */
[----:B------:R2:W-:Y:S01]  /*1bf0*/  STL.64 [R1+0x28], R24 ;  /* 0x0000281801007387 */ /* 0x0005e20000100a00 */
[----:B0-----:R-:W-:-:S02]  /*1c00*/  LEA R62, P0, R15, R18, 0x1 ;  /* 0x000000120f3e7211 */ /* 0x001fc400078008ff */
[C---:B-1----:R-:W-:Y:S02]  /*1c10*/  LEA R50, P1, R16.reuse, R18, 0x1 ;  /* 0x0000001210327211 */ /* 0x042fe400078208ff */
[----:B------:R-:W-:Y:S02]  /*1c20*/  LEA.HI.X.SX32 R63, R15, R2, 0x1, P0 ;  /* 0x000000020f3f7211 */ /* 0x000fe400000f0eff */
[C---:B--2---:R-:W-:Y:S02]  /*1c30*/  LEA R24, P2, R17.reuse, R18, 0x1 ;  /* 0x0000001211187211 */ /* 0x044fe400078408ff */
[-C--:B------:R-:W-:Y:S01]  /*1c40*/  LEA.HI.X.SX32 R51, R16, R2.reuse, 0x1, P1 ;  /* 0x0000000210337211 */ /* 0x080fe200008f0eff */
[----:B------:R-:W-:Y:S01]  /*1c50*/  STL.64 [R1+0x20], R62 ;  /* 0x0000203e01007387 */ /* 0x000fe20000100a00 */
[----:B------:R-:W-:Y:S01]  /*1c60*/  LEA.HI.X.SX32 R25, R17, R2, 0x1, P2 ;  /* 0x0000000211197211 */ /* 0x000fe200010f0eff */
[C---:B------:R-:W-:Y:S01]  /*1c70*/  IMAD R2, R42.reuse, 0x2, R38 ;  /* 0x000000022a027824 */ /* 0x040fe200078e0226 */
[C---:B------:R-:W-:Y:S01]  /*1c80*/  LEA R22, P1, R43.reuse, R0, 0x1 ;  /* 0x000000002b167211 */ /* 0x040fe200078208ff */
[----:B------:R-:W-:Y:S02]  /*1c90*/  STL.64 [R1+0x18], R50 ;  /* 0x0000183201007387 */ /* 0x000fe40000100a00 */
[C---:B------:R-:W-:Y:S01]  /*1ca0*/  IMAD R16, R42.reuse, 0x2, R2 ;  /* 0x000000022a107824 */ /* 0x040fe200078e0202 */
[----:B------:R-:W-:Y:S01]  /*1cb0*/  LEA.HI.X.SX32 R23, R43, R4, 0x1, P1 ;  /* 0x000000042b177211 */ /* 0x000fe200008f0eff */
[----:B------:R0:W-:Y:S02]  /*1cc0*/  STL.64 [R1+0x10], R24 ;  /* 0x0000101801007387 */ /* 0x0001e40000100a00 */
[----:B------:R-:W-:-:S02]  /*1cd0*/  IMAD R15, R42, 0x2, R16 ;  /* 0x000000022a0f7824 */ /* 0x000fc400078e0210 */
[----:B------:R1:W-:Y:S01]  /*1ce0*/  STL.64 [R1+0x8], R20 ;  /* 0x0000081401007387 */ /* 0x0003e20000100a00 */
[CC--:B0-----:R-:W-:Y:S02]  /*1cf0*/  LEA R24, P0, R3.reuse, R0.reuse, 0x1 ;  /* 0x0000000003187211 */ /* 0x0c1fe400078008ff */
[----:B-1----:R-:W-:Y:S02]  /*1d00*/  LEA R20, P2, R44, R0, 0x1 ;  /* 0x000000002c147211 */ /* 0x002fe400078408ff */
[-C--:B------:R-:W-:Y:S01]  /*1d10*/  LEA.HI.X.SX32 R25, R3, R4.reuse, 0x1, P0 ;  /* 0x0000000403197211 */ /* 0x080fe200000f0eff */
[----:B------:R-:W-:Y:S01]  /*1d20*/  IMAD R3, R42, 0x2, R15 ;  /* 0x000000022a037824 */ /* 0x000fe200078e020f */
[----:B------:R-:W-:Y:S02]  /*1d30*/  LEA.HI.X.SX32 R21, R44, R4, 0x1, P2 ;  /* 0x000000042c157211 */ /* 0x000fe400010f0eff */
[C---:B------:R-:W-:Y:S01]  /*1d40*/  LEA R18, P2, R45.reuse, R0, 0x1 ;  /* 0x000000002d127211 */ /* 0x040fe200078408ff */
[----:B------:R-:W-:Y:S03]  /*1d50*/  STL.64 [R1+0x400], R24 ;  /* 0x0004001801007387 */ /* 0x000fe60000100a00 */
[----:B------:R-:W-:Y:S01]  /*1d60*/  LEA.HI.X.SX32 R19, R45, R4, 0x1, P2 ;  /* 0x000000042d137211 */ /* 0x000fe200010f0eff */
[----:B------:R0:W-:Y:S04]  /*1d70*/  STL.64 [R1+0x3f8], R22 ;  /* 0x0003f81601007387 */ /* 0x0001e80000100a00 */
[----:B------:R1:W-:Y:S04]  /*1d80*/  STL.64 [R1+0x3f0], R20 ;  /* 0x0003f01401007387 */ /* 0x0003e80000100a00 */
[----:B------:R2:W-:Y:S01]  /*1d90*/  STL.64 [R1+0x3d8], R18 ;  /* 0x0003d81201007387 */ /* 0x0005e20000100a00 */
[----:B0-----:R-:W-:-:S02]  /*1da0*/  LEA R22, P0, R26, R0, 0x1 ;  /* 0x000000001a167211 */ /* 0x001fc400078008ff */
[----:B-1----:R-:W-:Y:S02]  /*1db0*/  LEA R20, P1, R40, R0, 0x1 ;  /* 0x0000000028147211 */ /* 0x002fe400078208ff */
[-C--:B------:R-:W-:Y:S02]  /*1dc0*/  LEA.HI.X.SX32 R23, R26, R4.reuse, 0x1, P0 ;  /* 0x000000041a177211 */ /* 0x080fe400000f0eff */
[----:B------:R-:W-:Y:S01]  /*1dd0*/  LEA.HI.X.SX32 R21, R40, R4, 0x1, P1 ;  /* 0x0000000428157211 */ /* 0x000fe200008f0eff */
[C---:B--2---:R-:W-:Y:S01]  /*1de0*/  IMAD R18, R42.reuse, 0x2, R3 ;  /* 0x000000022a127824 */ /* 0x044fe200078e0203 */
[C---:B------:R-:W-:Y:S01]  /*1df0*/  LEA R24, P0, R5.reuse, R0, 0x1 ;  /* 0x0000000005187211 */ /* 0x040fe200078008ff */
[----:B------:R0:W-:Y:S01]  /*1e00*/  STL.64 [R1+0x3e8], R22 ;  /* 0x0003e81601007387 */ /* 0x0001e20000100a00 */
[----:B------:R-:W-:Y:S02]  /*1e10*/  CS2R R40, SRZ ;  /* 0x0000000000287805 */ /* 0x000fe4000001ff00 */
[----:B------:R-:W-:Y:S01]  /*1e20*/  LEA.HI.X.SX32 R25, R5, R4, 0x1, P0 ;  /* 0x0000000405197211 */ /* 0x000fe200000f0eff */
[----:B------:R1:W-:Y:S01]  /*1e30*/  STL.64 [R1+0x3e0], R20 ;  /* 0x0003e01401007387 */ /* 0x0003e20000100a00 */
[----:B------:R-:W-:-:S03]  /*1e40*/  LEA R17, R42, R18, 0x1 ;  /* 0x000000122a117211 */ /* 0x000fc600078e08ff */
[----:B------:R2:W-:Y:S02]  /*1e50*/  STL.64 [R1+0x3d0], R24 ;  /* 0x0003d01801007387 */ /* 0x0005e40000100a00 */
[----:B------:R-:W-:Y:S01]  /*1e60*/  IMAD R5, R42, 0x2, R17 ;  /* 0x000000022a057824 */ /* 0x000fe200078e0211 */
[----:B0-----:R-:W-:-:S03]  /*1e70*/  LEA R22, P1, R6, R0, 0x1 ;  /* 0x0000000006167211 */ /* 0x001fc600078208ff */
[----:B------:R-:W-:Y:S01]  /*1e80*/  IMAD R19, R42, 0x2, R5 ;  /* 0x000000022a137824 */ /* 0x000fe200078e0205 */
[C---:B-1----:R-:W-:Y:S02]  /*1e90*/  LEA R20, P2, R7.reuse, R0, 0x1 ;  /* 0x0000000007147211 */ /* 0x042fe400078408ff */
[-C--:B------:R-:W-:Y:S02]  /*1ea0*/  LEA.HI.X.SX32 R23, R6, R4.reuse, 0x1, P1 ;  /* 0x0000000406177211 */ /* 0x080fe400008f0eff */
[----:B------:R-:W-:Y:S02]  /*1eb0*/  LEA.HI.X.SX32 R21, R7, R4, 0x1, P2 ;  /* 0x0000000407157211 */ /* 0x000fe400010f0eff */
[C---:B--2---:R-:W-:Y:S01]  /*1ec0*/  LEA R24, P0, R12.reuse, R0, 0x1 ;  /* 0x000000000c187211 */ /* 0x044fe200078008ff */
[----:B------:R0:W-:Y:S03]  /*1ed0*/  STL.64 [R1+0x3c8], R22 ;  /* 0x0003c81601007387 */ /* 0x0001e60000100a00 */
[----:B------:R-:W-:Y:S01]  /*1ee0*/  LEA.HI.X.SX32 R25, R12, R4, 0x1, P0 ;  /* 0x000000040c197211 */ /* 0x000fe200000f0eff */
[----:B------:R1:W-:Y:S01]  /*1ef0*/  STL.64 [R1+0x3c0], R20 ;  /* 0x0003c01401007387 */ /* 0x0003e20000100a00 */
[----:B------:R-:W-:-:S03]  /*1f00*/  IMAD R12, R42, 0x2, R19 ;  /* 0x000000022a0c7824 */ /* 0x000fc600078e0213 */
[----:B------:R2:W-:Y:S01]  /*1f10*/  STL.64 [R1+0x3b8], R24 ;  /* 0x0003b81801007387 */ /* 0x0005e20000100a00 */
[----:B------:R-:W-:Y:S01]  /*1f20*/  IMAD R7, R42, 0x2, R12 ;  /* 0x000000022a077824 */ /* 0x000fe200078e020c */
[CC--:B0-----:R-:W-:Y:S02]  /*1f30*/  LEA R22, P1, R13.reuse, R0.reuse, 0x1 ;  /* 0x000000000d167211 */ /* 0x0c1fe400078208ff */
[C---:B-1----:R-:W-:Y:S02]  /*1f40*/  LEA R20, P2, R14.reuse, R0, 0x1 ;  /* 0x000000000e147211 */ /* 0x042fe400078408ff */
[-C--:B------:R-:W-:Y:S02]  /*1f50*/  LEA.HI.X.SX32 R23, R13, R4.reuse, 0x1, P1 ;  /* 0x000000040d177211 */ /* 0x080fe400008f0eff */
[----:B------:R-:W-:Y:S01]  /*1f60*/  LEA.HI.X.SX32 R21, R14, R4, 0x1, P2 ;  /* 0x000000040e157211 */ /* 0x000fe200010f0eff */
[----:B------:R-:W-:Y:S01]  /*1f70*/  IMAD R14, R42, 0x2, R7 ;  /* 0x000000022a0e7824 */ /* 0x000fe200078e0207 */
[----:B--2---:R-:W-:Y:S01]  /*1f80*/  LEA R24, P0, R30, R0, 0x1 ;  /* 0x000000001e187211 */ /* 0x004fe200078008ff */
[----:B------:R0:W-:Y:S02]  /*1f90*/  STL.64 [R1+0x3b0], R22 ;  /* 0x0003b01601007387 */ /* 0x0001e40000100a00 */
[----:B------:R-:W-:Y:S01]  /*1fa0*/  IMAD R13, R42, 0x2, R14 ;  /* 0x000000022a0d7824 */ /* 0x000fe200078e020e */
[----:B------:R-:W-:Y:S01]  /*1fb0*/  LEA.HI.X.SX32 R25, R30, R4, 0x1, P0 ;  /* 0x000000041e197211 */ /* 0x000fe200000f0eff */
[----:B------:R1:W-:Y:S02]  /*1fc0*/  STL.64 [R1+0x3a8], R20 ;  /* 0x0003a81401007387 */ /* 0x0003e40000100a00 */
[----:B------:R-:W-:-:S02]  /*1fd0*/  IMAD R6, R42, 0x2, R13 ;  /* 0x000000022a067824 */ /* 0x000fc400078e020d */
[----:B------:R2:W-:Y:S01]  /*1fe0*/  STL.64 [R1+0x3a0], R24 ;  /* 0x0003a01801007387 */ /* 0x0005e20000100a00 */
[CC--:B0-----:R-:W-:Y:S02]  /*1ff0*/  LEA R22, P1, R28.reuse, R0.reuse, 0x1 ;  /* 0x000000001c167211 */ /* 0x0c1fe400078208ff */
[C---:B-1----:R-:W-:Y:S02]  /*2000*/  LEA R20, P2, R27.reuse, R0, 0x1 ;  /* 0x000000001b147211 */ /* 0x042fe400078408ff */
[-C--:B------:R-:W-:Y:S02]  /*2010*/  LEA.HI.X.SX32 R23, R28, R4.reuse, 0x1, P1 ;  /* 0x000000041c177211 */ /* 0x080fe400008f0eff */
[----:B------:R-:W-:Y:S02]  /*2020*/  LEA.HI.X.SX32 R21, R27, R4, 0x1, P2 ;  /* 0x000000041b157211 */ /* 0x000fe400010f0eff */
[C---:B--2---:R-:W-:Y:S01]  /*2030*/  LEA R24, P0, R33.reuse, R0, 0x1 ;  /* 0x0000000021187211 */ /* 0x044fe200078008ff */
[----:B------:R0:W-:Y:S03]  /*2040*/  STL.64 [R1+0x398], R22 ;  /* 0x0003981601007387 */ /* 0x0001e60000100a00 */
[----:B------:R-:W-:Y:S01]  /*2050*/  LEA.HI.X.SX32 R25, R33, R4, 0x1, P0 ;  /* 0x0000000421197211 */ /* 0x000fe200000f0eff */
[----:B------:R1:W-:Y:S01]  /*2060*/  STL.64 [R1+0x390], R20 ;  /* 0x0003901401007387 */ /* 0x0003e20000100a00 */
[----:B------:R-:W-:-:S03]  /*2070*/  LEA R26, P0, R37, R0, 0x1 ;  /* 0x00000000251a7211 */ /* 0x000fc600078008ff */
[----:B------:R2:W-:Y:S01]  /*2080*/  STL.64 [R1+0x388], R24 ;  /* 0x0003881801007387 */ /* 0x0005e20000100a00 */
[----:B------:R-:W-:Y:S02]  /*2090*/  LEA.HI.X.SX32 R27, R37, R4, 0x1, P0 ;  /* 0x00000004251b7211 */ /* 0x000fe400000f0eff */
[CC--:B------:R-:W-:Y:S02]  /*20a0*/  LEA R28, P0, R39.reuse, R0.reuse, 0x1 ;  /* 0x00000000271c7211 */ /* 0x0c0fe400078008ff */
[C---:B0-----:R-:W-:Y:S02]  /*20b0*/  LEA R22, P1, R32.reuse, R0, 0x1 ;  /* 0x0000000020167211 */ /* 0x041fe400078208ff */
[----:B------:R-:W-:Y:S02]  /*20c0*/  LEA.HI.X.SX32 R29, R39, R4, 0x1, P0 ;  /* 0x00000004271d7211 */ /* 0x000fe400000f0eff */
[----:B-1----:R-:W-:Y:S02]  /*20d0*/  LEA R20, P2, R31, R0, 0x1 ;  /* 0x000000001f147211 */ /* 0x002fe400078408ff */
[----:B------:R-:W-:-:S02]  /*20e0*/  LEA.HI.X.SX32 R23, R32, R4, 0x1, P1 ;  /* 0x0000000420177211 */ /* 0x000fc400008f0eff */
[----:B------:R-:W-:Y:S01]  /*20f0*/  LEA.HI.X.SX32 R21, R31, R4, 0x1, P2 ;  /* 0x000000041f157211 */ /* 0x000fe200010f0eff */
[----:B------:R-:W-:Y:S01]  /*2100*/  CS2R R32, SRZ ;  /* 0x0000000000207805 */ /* 0x000fe2000001ff00 */
[-C--:B--2---:R-:W-:Y:S01]  /*2110*/  LEA R24, P1, R36, R0.reuse, 0x1 ;  /* 0x0000000024187211 */ /* 0x084fe200078208ff */
[----:B------:R0:W-:Y:S01]  /*2120*/  STL.64 [R1+0x380], R22 ;  /* 0x0003801601007387 */ /* 0x0001e20000100a00 */
[----:B------:R-:W-:Y:S02]  /*2130*/  LEA R30, P0, R16, R0, 0x1 ;  /* 0x00000000101e7211 */ /* 0x000fe400078008ff */
[-C--:B------:R-:W-:Y:S01]  /*2140*/  LEA.HI.X.SX32 R25, R36, R4.reuse, 0x1, P1 ;  /* 0x0000000424197211 */ /* 0x080fe200008f0eff */
[----:B------:R1:W-:Y:S01]  /*2150*/  STL.64 [R1+0x378], R20 ;  /* 0x0003781401007387 */ /* 0x0003e20000100a00 */
[----:B------:R-:W-:Y:S01]  /*2160*/  LEA.HI.X.SX32 R31, R16, R4, 0x1, P0 ;  /* 0x00000004101f7211 */ /* 0x000fe200000f0eff */
[----:B------:R-:W-:Y:S01]  /*2170*/  CS2R R36, SRZ ;  /* 0x0000000000247805 */ /* 0x000fe2000001ff00 */
[----:B0-----:R-:W-:-:S02]  /*2180*/  LEA R22, R42, R6, 0x1 ;  /* 0x000000062a167211 */ /* 0x001fc400078e08ff */
[----:B-1----:R-:W-:-:S04]  /*2190*/  LEA R20, P2, R34, R0, 0x1 ;  /* 0x0000000022147211 */ /* 0x002fc800078408ff */
[----:B------:R-:W-:Y:S02]  /*21a0*/  LEA.HI.X.SX32 R21, R34, R4, 0x1, P2 ;  /* 0x0000000422157211 */ /* 0x000fe400010f0eff */
[----:B------:R-:W-:-:S03]  /*21b0*/  CS2R R34, SRZ ;  /* 0x0000000000227805 */ /* 0x000fc6000001ff00 */
[----:B------:R0:W-:Y:S04]  /*21c0*/  STL.64 [R1+0x360], R20 ;  /* 0x0003601401007387 */ /* 0x0001e80000100a00 */
[----:B------:R1:W-:Y:S04]  /*21d0*/  STL.64 [R1+0x370], R26 ;  /* 0x0003701a01007387 */ /* 0x0003e80000100a00 */
[----:B------:R2:W-:Y:S01]  /*21e0*/  STL.64 [R1+0x368], R24 ;  /* 0x0003681801007387 */ /* 0x0005e20000100a00 */
[----:B0-----:R-:W-:Y:S01]  /*21f0*/  IMAD R21, R42, 0x2, R22 ;  /* 0x000000022a157824 */ /* 0x001fe200078e0216 */
[----:B-1----:R-:W-:-:S03]  /*2200*/  LEA R26, P1, R38, R0, 0x1 ;  /* 0x00000000261a7211 */ /* 0x002fc600078208ff */
[----:B------:R-:W-:Y:S01]  /*2210*/  IMAD R20, R42, 0x2, R21 ;  /* 0x000000022a147824 */ /* 0x000fe200078e0215 */
[----:B--2---:R-:W-:Y:S02]  /*2220*/  LEA R24, P2, R2, R0, 0x1 ;  /* 0x0000000002187211 */ /* 0x004fe400078408ff */
[-C--:B------:R-:W-:Y:S02]  /*2230*/  LEA.HI.X.SX32 R27, R38, R4.reuse, 0x1, P1 ;  /* 0x00000004261b7211 */ /* 0x080fe400008f0eff */
[----:B------:R-:W-:Y:S01]  /*2240*/  LEA.HI.X.SX32 R25, R2, R4, 0x1, P2 ;  /* 0x0000000402197211 */ /* 0x000fe200010f0eff */
[----:B------:R-:W-:-:S04]  /*2250*/  CS2R R38, SRZ ;  /* 0x0000000000267805 */ /* 0x000fc8000001ff00 */
[----:B------:R0:W-:Y:S04]  /*2260*/  STL.64 [R1+0x348], R24 ;  /* 0x0003481801007387 */ /* 0x0001e80000100a00 */
[----:B------:R1:W-:Y:S04]  /*2270*/  STL.64 [R1+0x358], R28 ;  /* 0x0003581c01007387 */ /* 0x0003e80000100a00 */
[----:B------:R2:W-:Y:S04]  /*2280*/  STL.64 [R1+0x350], R26 ;  /* 0x0003501a01007387 */ /* 0x0005e80000100a00 */
[----:B------:R3:W-:Y:S01]  /*2290*/  STL.64 [R1+0x340], R30 ;  /* 0x0003401e01007387 */ /* 0x0007e20000100a00 */
[----:B0-----:R-:W-:Y:S01]  /*22a0*/  IMAD R24, R42, 0x2, R20 ;  /* 0x000000022a187824 */ /* 0x001fe200078e0214 */
[----:B-1----:R-:W-:-:S03]  /*22b0*/  LEA R28, P1, R15, R0, 0x1 ;  /* 0x000000000f1c7211 */ /* 0x002fc600078208ff */
[----:B------:R-:W-:Y:S01]  /*22c0*/  IMAD R23, R42, 0x2, R24 ;  /* 0x000000022a177824 */ /* 0x000fe200078e0218 */
[----:B--2---:R-:W-:-:S03]  /*22d0*/  LEA R26, P2, R3, R0, 0x1 ;  /* 0x00000000031a7211 */ /* 0x004fc600078408ff */
[C---:B------:R-:W-:Y:S01]  /*22e0*/  IMAD R2, R42.reuse, 0x2, R23 ;  /* 0x000000022a027824 */ /* 0x040fe200078e0217 */
[-C--:B------:R-:W-:Y:S02]  /*22f0*/  LEA.HI.X.SX32 R29, R15, R4.reuse, 0x1, P1 ;  /* 0x000000040f1d7211 */ /* 0x080fe400008f0eff */
[----:B------:R-:W-:Y:S01]  /*2300*/  LEA.HI.X.SX32 R27, R3, R4, 0x1, P2 ;  /* 0x00000004031b7211 */ /* 0x000fe200010f0eff */
[----:B------:R-:W-:Y:S01]  /*2310*/  IMAD R16, R42, 0x2, R2 ;  /* 0x000000022a107824 */ /* 0x000fe200078e0202 */
[----:B---3--:R-:W-:Y:S01]  /*2320*/  LEA R30, P0, R18, R0, 0x1 ;  /* 0x00000000121e7211 */ /* 0x008fe200078008ff */
[----:B------:R0:W-:Y:S02]  /*2330*/  STL.64 [R1+0x338], R28 ;  /* 0x0003381c01007387 */ /* 0x0001e40000100a00 */
[----:B------:R-:W-:Y:S01]  /*2340*/  IMAD R15, R42, 0x2, R16 ;  /* 0x000000022a0f7824 */ /* 0x000fe200078e0210 */
[----:B------:R-:W-:Y:S01]  /*2350*/  LEA.HI.X.SX32 R31, R18, R4, 0x1, P0 ;  /* 0x00000004121f7211 */ /* 0x000fe200000f0eff */
[----:B------:R1:W-:Y:S04]  /*2360*/  STL.64 [R1+0x330], R26 ;  /* 0x0003301a01007387 */ /* 0x0003e80000100a00 */
[----:B------:R2:W-:Y:S01]  /*2370*/  STL.64 [R1+0x328], R30 ;  /* 0x0003281e01007387 */ /* 0x0005e20000100a00 */
[----:B0-----:R-:W-:-:S02]  /*2380*/  LEA R28, P1, R17, R0, 0x1 ;  /* 0x00000000111c7211 */ /* 0x001fc400078208ff */
[----:B-1----:R-:W-:Y:S02]  /*2390*/  LEA R26, P2, R5, R0, 0x1 ;  /* 0x00000000051a7211 */ /* 0x002fe400078408ff */
[-C--:B------:R-:W-:Y:S02]  /*23a0*/  LEA.HI.X.SX32 R29, R17, R4.reuse, 0x1, P1 ;  /* 0x00000004111d7211 */ /* 0x080fe400008f0eff */
[----:B------:R-:W-:Y:S02]  /*23b0*/  LEA.HI.X.SX32 R27, R5, R4, 0x1, P2 ;  /* 0x00000004051b7211 */ /* 0x000fe400010f0eff */
[C---:B--2---:R-:W-:Y:S01]  /*23c0*/  LEA R30, P0, R19.reuse, R0, 0x1 ;  /* 0x00000000131e7211 */ /* 0x044fe200078008ff */
[----:B------:R0:W-:Y:S01]  /*23d0*/  STL.64 [R1+0x320], R28 ;  /* 0x0003201c01007387 */ /* 0x0001e20000100a00 */
[C---:B------:R-:W-:Y:S02]  /*23e0*/  LEA R5, R42.reuse, R15, 0x1 ;  /* 0x0000000f2a057211 */ /* 0x040fe400078e08ff */
[----:B------:R-:W-:Y:S01]  /*23f0*/  LEA.HI.X.SX32 R31, R19, R4, 0x1, P0 ;  /* 0x00000004131f7211 */ /* 0x000fe200000f0eff */
[----:B------:R1:W-:Y:S02]  /*2400*/  STL.64 [R1+0x318], R26 ;  /* 0x0003181a01007387 */ /* 0x0003e40000100a00 */
[----:B------:R-:W-:-:S02]  /*2410*/  IMAD R17, R42, 0x2, R5 ;  /* 0x000000022a117824 */ /* 0x000fc400078e0205 */
[----:B------:R-:W-:Y:S01]  /*2420*/  STL.64 [R1+0x310], R30 ;  /* 0x0003101e01007387 */ /* 0x000fe20000100a00 */
[CC--:B0-----:R-:W-:Y:S02]  /*2430*/  LEA R28, P1, R12.reuse, R0.reuse, 0x1 ;  /* 0x000000000c1c7211 */ /* 0x0c1fe400078208ff */
[C---:B-1----:R-:W-:Y:S02]  /*2440*/  LEA R26, P2, R7.reuse, R0, 0x1 ;  /* 0x00000000071a7211 */ /* 0x042fe400078408ff */
[-C--:B------:R-:W-:Y:S01]  /*2450*/  LEA.HI.X.SX32 R29, R12, R4.reuse, 0x1, P1 ;  /* 0x000000040c1d7211 */ /* 0x080fe200008f0eff */
[----:B------:R-:W-:Y:S01]  /*2460*/  IMAD R12, R42, 0x2, R17 ;  /* 0x000000022a0c7824 */ /* 0x000fe200078e0211 */
[----:B------:R-:W-:Y:S02]  /*2470*/  LEA.HI.X.SX32 R27, R7, R4, 0x1, P2 ;  /* 0x00000004071b7211 */ /* 0x000fe400010f0eff */
[----:B------:R-:W-:Y:S01]  /*2480*/  LEA R18, P2, R6, R0, 0x1 ;  /* 0x0000000006127211 */ /* 0x000fe200078408ff */
[----:B------:R0:W-:Y:S01]  /*2490*/  STL.64 [R1+0x308], R28 ;  /* 0x0003081c01007387 */ /* 0x0001e20000100a00 */
[----:B------:R-:W-:-:S02]  /*24a0*/  IMAD R3, R42, 0x2, R12 ;  /* 0x000000022a037824 */ /* 0x000fc400078e020c */
[----:B------:R-:W-:Y:S01]  /*24b0*/  LEA.HI.X.SX32 R19, R6, R4, 0x1, P2 ;  /* 0x0000000406137211 */ /* 0x000fe200010f0eff */
[----:B------:R1:W-:Y:S01]  /*24c0*/  STL.64 [R1+0x300], R26 ;  /* 0x0003001a01007387 */ /* 0x0003e20000100a00 */
        /* <DEDUP_REMOVED lines=9> */
[----:B0-----:R-:W-:-:S03]  /*2560*/  LEA R28, P1, R21, R0, 0x1 ;  /* 0x00000000151c7211 */ /* 0x001fc600078208ff */
[----:B------:R0:W-:Y:S01]  /*2570*/  STL.64 [R1+0x2e0], R30 ;  /* 0x0002e01e01007387 */ /* 0x0001e20000100a00 */
[C---:B-1----:R-:W-:Y:S02]  /*2580*/  LEA R26, P2, R20.reuse, R0, 0x1 ;  /* 0x00000000141a7211 */ /* 0x042fe400078408ff */
[-C--:B------:R-:W-:Y:S02]  /*2590*/  LEA.HI.X.SX32 R29, R21, R4.reuse, 0x1, P1 ;  /* 0x00000004151d7211 */ /* 0x080fe400008f0eff */
[----:B------:R-:W-:Y:S01]  /*25a0*/  LEA.HI.X.SX32 R27, R20, R4, 0x1, P2 ;  /* 0x00000004141b7211 */ /* 0x000fe200010f0eff */
[----:B--2---:R-:W-:Y:S02]  /*25b0*/  IMAD R18, R42, 0x2, R3 ;  /* 0x000000022a127824 */ /* 0x004fe400078e0203 */
[----:B------:R1:W-:Y:S01]  /*25c0*/  STL.64 [R1+0x2d8], R28 ;  /* 0x0002d81c01007387 */ /* 0x0003e20000100a00 */
[----:B0-----:R-:W-:Y:S01]  /*25d0*/  LEA R30, P0, R24, R0, 0x1 ;  /* 0x00000000181e7211 */ /* 0x001fe200078008ff */
[----:B------:R-:W-:-:S02]  /*25e0*/  IMAD R7, R42, 0x2, R18 ;  /* 0x000000022a077824 */ /* 0x000fc400078e0212 */
[----:B------:R0:W-:Y:S01]  /*25f0*/  STL.64 [R1+0x2d0], R26 ;  /* 0x0002d01a01007387 */ /* 0x0001e20000100a00 */
[----:B------:R-:W-:Y:S01]  /*2600*/  LEA.HI.X.SX32 R31, R24, R4, 0x1, P0 ;  /* 0x00000004181f7211 */ /* 0x000fe200000f0eff */
[----:B------:R-:W-:Y:S01]  /*2610*/  IMAD R6, R42, 0x2, R7 ;  /* 0x000000022a067824 */ /* 0x000fe200078e0207 */
[----:B------:R-:W-:-:S03]  /*2620*/  LEA R24, P0, R16, R0, 0x1 ;  /* 0x0000000010187211 */ /* 0x000fc600078008ff */
[----:B------:R2:W-:Y:S01]  /*2630*/  STL.64 [R1+0x2c8], R30 ;  /* 0x0002c81e01007387 */ /* 0x0005e20000100a00 */
[C---:B-1----:R-:W-:Y:S01]  /*2640*/  LEA R28, P1, R23.reuse, R0, 0x1 ;  /* 0x00000000171c7211 */ /* 0x042fe200078208ff */
[----:B------:R-:W-:Y:S01]  /*2650*/  IMAD R14, R42, 0x2, R6 ;  /* 0x000000022a0e7824 */ /* 0x000fe200078e0206 */
[----:B------:R-:W-:Y:S02]  /*2660*/  LEA.HI.X.SX32 R25, R16, R4, 0x1, P0 ;  /* 0x0000000410197211 */ /* 0x000fe400000f0eff */
[C---:B0-----:R-:W-:Y:S02]  /*2670*/  LEA R26, P2, R2.reuse, R0, 0x1 ;  /* 0x00000000021a7211 */ /* 0x041fe400078408ff */
[-C--:B------:R-:W-:Y:S02]  /*2680*/  LEA.HI.X.SX32 R29, R23, R4.reuse, 0x1, P1 ;  /* 0x00000004171d7211 */ /* 0x080fe400008f0eff */
[----:B------:R-:W-:Y:S02]  /*2690*/  LEA.HI.X.SX32 R27, R2, R4, 0x1, P2 ;  /* 0x00000004021b7211 */ /* 0x000fe400010f0eff */
[-C--:B------:R-:W-:Y:S01]  /*26a0*/  LEA R22, P1, R15, R0.reuse, 0x1 ;  /* 0x000000000f167211 */ /* 0x080fe200078208ff */
[----:B------:R0:W-:Y:S01]  /*26b0*/  STL.64 [R1+0x2c0], R28 ;  /* 0x0002c01c01007387 */ /* 0x0001e20000100a00 */
[----:B------:R-:W-:Y:S01]  /*26c0*/  LEA R20, P2, R5, R0, 0x1 ;  /* 0x0000000005147211 */ /* 0x000fe200078408ff */
[----:B--2---:R-:W-:Y:S01]  /*26d0*/  CS2R R30, SRZ ;  /* 0x00000000001e7805 */ /* 0x004fe2000001ff00 */
[-C--:B------:R-:W-:Y:S01]  /*26e0*/  LEA.HI.X.SX32 R23, R15, R4.reuse, 0x1, P1 ;  /* 0x000000040f177211 */ /* 0x080fe200008f0eff */
[----:B------:R-:W-:Y:S01]  /*26f0*/  STL.64 [R1+0x2b8], R26 ;  /* 0x0002b81a01007387 */ /* 0x000fe20000100a00 */
[----:B------:R-:W-:-:S02]  /*2700*/  LEA.HI.X.SX32 R21, R5, R4, 0x1, P2 ;  /* 0x0000000405157211 */ /* 0x000fc400010f0eff */
[C---:B------:R-:W-:Y:S01]  /*2710*/  LEA R13, R42.reuse, R14, 0x1 ;  /* 0x0000000e2a0d7211 */ /* 0x040fe200078e08ff */
[----:B------:R1:W-:Y:S04]  /*2720*/  STL.64 [R1+0x2b0], R24 ;  /* 0x0002b01801007387 */ /* 0x0003e80000100a00 */
[----:B------:R2:W-:Y:S01]  /*2730*/  STL.64 [R1+0x2a8], R22 ;  /* 0x0002a81601007387 */ /* 0x0005e20000100a00 */
[C---:B------:R-:W-:Y:S01]  /*2740*/  IMAD R2, R42.reuse, 0x2, R13 ;  /* 0x000000022a027824 */ /* 0x040fe200078e020d */
[----:B0-----:R-:W-:Y:S02]  /*2750*/  CS2R R28, SRZ ;  /* 0x00000000001c7805 */ /* 0x001fe4000001ff00 */
[----:B------:R0:W-:Y:S01]  /*2760*/  STL.64 [R1+0x2a0], R20 ;  /* 0x0002a01401007387 */ /* 0x0001e20000100a00 */
[----:B------:R-:W-:Y:S01]  /*2770*/  IMAD R15, R42, 0x2, R2 ;  /* 0x000000022a0f7824 */ /* 0x000fe200078e0202 */
[----:B-1----:R-:W-:-:S03]  /*2780*/  LEA R24, P0, R17, R0, 0x1 ;  /* 0x0000000011187211 */ /* 0x002fc600078008ff */
[----:B------:R-:W-:Y:S01]  /*2790*/  IMAD R5, R42, 0x2, R15 ;  /* 0x000000022a057824 */ /* 0x000fe200078e020f */
[C---:B--2---:R-:W-:Y:S02]  /*27a0*/  LEA R22, P1, R12.reuse, R0, 0x1 ;  /* 0x000000000c167211 */ /* 0x044fe400078208ff */
[----:B------:R-:W-:Y:S02]  /*27b0*/  LEA.HI.X.SX32 R25, R17, R4, 0x1, P0 ;  /* 0x0000000411197211 */ /* 0x000fe400000f0eff */
[C---:B0-----:R-:W-:Y:S02]  /*27c0*/  LEA R20, P2, R3.reuse, R0, 0x1 ;  /* 0x0000000003147211 */ /* 0x041fe400078408ff */
[-C--:B------:R-:W-:Y:S01]  /*27d0*/  LEA.HI.X.SX32 R23, R12, R4.reuse, 0x1, P1 ;  /* 0x000000040c177211 */ /* 0x080fe200008f0eff */
[----:B------:R-:W-:Y:S01]  /*27e0*/  STL.64 [R1+0x298], R24 ;  /* 0x0002981801007387 */ /* 0x000fe20000100a00 */
[----:B------:R-:W-:Y:S01]  /*27f0*/  LEA.HI.X.SX32 R21, R3, R4, 0x1, P2 ;  /* 0x0000000403157211 */ /* 0x000fe200010f0eff */
[----:B------:R-:W-:Y:S01]  /*2800*/  IMAD R3, R42, 0x2, R5 ;  /* 0x000000022a037824 */ /* 0x000fe200078e0205 */
[C---:B------:R-:W-:Y:S01]  /*2810*/  LEA R16, P2, R6.reuse, R0, 0x1 ;  /* 0x0000000006107211 */ /* 0x040fe200078408ff */
[----:B------:R0:W-:Y:S03]  /*2820*/  STL.64 [R1+0x290], R22 ;  /* 0x0002901601007387 */ /* 0x0001e60000100a00 */
[----:B------:R-:W-:Y:S01]  /*2830*/  LEA.HI.X.SX32 R17, R6, R4, 0x1, P2 ;  /* 0x0000000406117211 */ /* 0x000fe200010f0eff */
[----:B------:R1:W-:Y:S01]  /*2840*/  STL.64 [R1+0x288], R20 ;  /* 0x0002881401007387 */ /* 0x0003e20000100a00 */
[----:B0-----:R-:W-:-:S02]  /*2850*/  LEA R22, P0, R18, R0, 0x1 ;  /* 0x0000000012167211 */ /* 0x001fc400078008ff */
[C---:B-1----:R-:W-:Y:S02]  /*2860*/  LEA R20, P1, R7.reuse, R0, 0x1 ;  /* 0x0000000007147211 */ /* 0x042fe400078208ff */
[-C--:B------:R-:W-:Y:S02]  /*2870*/  LEA.HI.X.SX32 R23, R18, R4.reuse, 0x1, P0 ;  /* 0x0000000412177211 */ /* 0x080fe400000f0eff */
[----:B------:R-:W-:Y:S01]  /*2880*/  LEA.HI.X.SX32 R21, R7, R4, 0x1, P1 ;  /* 0x0000000407157211 */ /* 0x000fe200008f0eff */
[C---:B------:R-:W-:Y:S01]  /*2890*/  IMAD R7, R42.reuse, 0x2, R3 ;  /* 0x000000022a077824 */ /* 0x040fe200078e0203 */
[C---:B------:R-:W-:Y:S01]  /*28a0*/  LEA R18, P1, R13.reuse, R0, 0x1 ;  /* 0x000000000d127211 */ /* 0x040fe200078208ff */
[----:B------:R-:W-:Y:S02]  /*28b0*/  STL.64 [R1+0x280], R22 ;  /* 0x0002801601007387 */ /* 0x000fe40000100a00 */
[----:B------:R-:W-:Y:S01]  /*28c0*/  IMAD R6, R42, 0x2, R7 ;  /* 0x000000022a067824 */ /* 0x000fe200078e0207 */
[----:B------:R-:W-:Y:S01]  /*28d0*/  LEA.HI.X.SX32 R19, R13, R4, 0x1, P1 ;  /* 0x000000040d137211 */ /* 0x000fe200008f0eff */
[----:B------:R0:W-:Y:S01]  /*28e0*/  STL.64 [R1+0x278], R20 ;  /* 0x0002781401007387 */ /* 0x0001e20000100a00 */
[----:B------:R-:W-:-:S03]  /*28f0*/  LOP3.LUT R13, R48, 0x8, R123, 0xfe, !PT ;  /* 0x00000008300d7812 */ /* 0x000fc600078efe7b */
[----:B------:R1:W-:Y:S01]  /*2900*/  STL.64 [R1+0x270], R16 ;  /* 0x0002701001007387 */ /* 0x0003e20000100a00 */
[-C--:B0-----:R-:W-:Y:S02]  /*2910*/  LEA R20, P0, R14, R0.reuse, 0x1 ;  /* 0x000000000e147211 */ /* 0x081fe400078008ff */
[----:B-1----:R-:W-:Y:S02]  /*2920*/  LEA R16, P2, R2, R0, 0x1 ;  /* 0x0000000002107211 */ /* 0x002fe400078408ff */
[-C--:B------:R-:W-:Y:S02]  /*2930*/  LEA.HI.X.SX32 R21, R14, R4.reuse, 0x1, P0 ;  /* 0x000000040e157211 */ /* 0x080fe400000f0eff */
[----:B------:R-:W-:Y:S01]  /*2940*/  LEA.HI.X.SX32 R17, R2, R4, 0x1, P2 ;  /* 0x0000000402117211 */ /* 0x000fe200010f0eff */
[C---:B------:R-:W-:Y:S02]  /*2950*/  IMAD R2, R42.reuse, 0x2, R6 ;  /* 0x000000022a027824 */ /* 0x040fe400078e0206 */
[----:B------:R0:W-:Y:S03]  /*2960*/  STL.64 [R1+0x268], R20 ;  /* 0x0002681401007387 */ /* 0x0001e60000100a00 */
[----:B------:R-:W-:Y:S01]  /*2970*/  LEA R12, R42, R2, 0x1 ;  /* 0x000000022a0c7211 */ /* 0x000fe200078e08ff */
[----:B------:R1:W-:Y:S04]  /*2980*/  STL.64 [R1+0x260], R18 ;  /* 0x0002601201007387 */ /* 0x0003e80000100a00 */
[----:B------:R2:W-:Y:S01]  /*2990*/  STL.64 [R1+0x258], R16 ;  /* 0x0002581001007387 */ /* 0x0005e20000100a00 */
        /* <DEDUP_REMOVED lines=13> */
[----:B------:R-:W-:-:S02]  /*2a70*/  IMAD.SHL.U32 R2, R56, 0x2, RZ ;  /* 0x0000000238027824 */ /* 0x000fc400078e00ff */
[----:B------:R-:W-:-:S03]  /*2a80*/  IMAD R42, R42, 0x2, R3 ;  /* 0x000000022a2a7824 */ /* 0x000fc600078e0203 */
[----:B------:R-:W-:Y:S02]  /*2a90*/  LEA.HI R2, R54, R2, RZ, 0x1e ;  /* 0x0000000236027211 */ /* 0x000fe400078ff0ff */
[-C--:B0-----:R-:W-:Y:S02]  /*2aa0*/  LEA R18, P0, R7, R0.reuse, 0x1 ;  /* 0x0000000007127211 */ /* 0x081fe400078008ff */
[----:B------:R-:W-:Y:S02]  /*2ab0*/  LOP3.LUT R2, R123, 0x8, RZ, 0xfc, !PT ;  /* 0x000000087b027812 */ /* 0x000fe400078efcff */
[----:B-1----:R-:W-:Y:S02]  /*2ac0*/  LEA R16, P1, R6, R0, 0x1 ;  /* 0x0000000006107211 */ /* 0x002fe400078208ff */
[-C--:B------:R-:W-:Y:S01]  /*2ad0*/  LEA.HI.X.SX32 R19, R7, R4.reuse, 0x1, P0 ;  /* 0x0000000407137211 */ /* 0x080fe200000f0eff */
[----:B------:R-:W-:Y:S01]  /*2ae0*/  IMAD.SHL.U32 R2, R2, 0x20, RZ ;  /* 0x0000002002027824 */ /* 0x000fe200078e00ff */
[----:B------:R-:W-:-:S02]  /*2af0*/  LEA.HI.X.SX32 R17, R6, R4, 0x1, P1 ;  /* 0x0000000406117211 */ /* 0x000fc400008f0eff */
[C---:B------:R-:W-:Y:S01]  /*2b00*/  LEA R6, P3, R42.reuse, R0, 0x1 ;  /* 0x000000002a067211 */ /* 0x040fe200078608ff */
[----:B------:R0:W-:Y:S03]  /*2b10*/  STL.64 [R1+0x238], R18 ;  /* 0x0002381201007387 */ /* 0x0001e60000100a00 */
[----:B------:R-:W-:Y:S01]  /*2b20*/  LEA.HI.X.SX32 R7, R42, R4, 0x1, P3 ;  /* 0x000000042a077211 */ /* 0x000fe200018f0eff */
[----:B------:R1:W-:Y:S01]  /*2b30*/  STL.64 [R1+0x230], R16 ;  /* 0x0002301001007387 */ /* 0x0003e20000100a00 */
[----:B------:R-:W-:-:S03]  /*2b40*/  CS2R R42, SRZ ;  /* 0x00000000002a7805 */ /* 0x000fc6000001ff00 */
[----:B------:R2:W-:Y:S01]  /*2b50*/  STL.64 [R1+0x228], R14 ;  /* 0x0002280e01007387 */ /* 0x0005e20000100a00 */
[CC--:B0-----:R-:W-:Y:S02]  /*2b60*/  LEA R18, P0, R12.reuse, R0.reuse, 0x1 ;  /* 0x000000000c127211 */ /* 0x0c1fe400078008ff */
[----:B-1----:R-:W-:Y:S02]  /*2b70*/  LEA R16, P1, R5, R0, 0x1 ;  /* 0x0000000005107211 */ /* 0x002fe400078208ff */
[----:B------:R-:W-:Y:S01]  /*2b80*/  LEA.HI.X.SX32 R19, R12, R4, 0x1, P0 ;  /* 0x000000040c137211 */ /* 0x000fe200000f0eff */
[----:B------:R-:W-:Y:S01]  /*2b90*/  IMAD.MOV.U32 R12, RZ, RZ, RZ ;  /* 0x000000ffff0c7224 */ /* 0x000fe200078e00ff */
[----:B--2---:R-:W-:Y:S02]  /*2ba0*/  LEA R14, P2, R3, R0, 0x1 ;  /* 0x00000000030e7211 */ /* 0x004fe400078408ff */
[-C--:B------:R-:W-:Y:S01]  /*2bb0*/  LEA.HI.X.SX32 R17, R5, R4.reuse, 0x1, P1 ;  /* 0x0000000405117211 */ /* 0x080fe200008f0eff */
[----:B------:R0:W-:Y:S01]  /*2bc0*/  STL.64 [R1+0x220], R18 ;  /* 0x0002201201007387 */ /* 0x0001e20000100a00 */
[----:B------:R-:W-:Y:S01]  /*2bd0*/  LEA.HI.X.SX32 R15, R3, R4, 0x1, P2 ;  /* 0x00000004030f7211 */ /* 0x000fe200010f0eff */
[----:B------:R-:W-:Y:S01]  /*2be0*/  IMAD.SHL.U32 R3, R58, 0x8, RZ ;  /* 0x000000083a037824 */ /* 0x000fe200078e00ff */
[----:B------:R-:W-:Y:S01]  /*2bf0*/  SHF.R.U32.HI R0, RZ, 0x3, R60 ;  /* 0x00000003ff007819 */ /* 0x000fe2000001163c */
[----:B------:R1:W-:Y:S01]  /*2c00*/  STL.64 [R1+0x218], R16 ;  /* 0x0002181001007387 */ /* 0x0003e20000100a00 */
[----:B------:R-:W-:-:S02]  /*2c10*/  LOP3.LUT P0, RZ, R52, 0x7, RZ, 0xc0, !PT ;  /* 0x0000000734ff7812 */ /* 0x000fc4000780c0ff */
[----:B------:R-:W-:Y:S01]  /*2c20*/  LOP3.LUT R0, R0, 0x1c, RZ, 0xc0, !PT ;  /* 0x0000001c00007812 */ /* 0x000fe200078ec0ff */
[----:B------:R2:W-:Y:S01]  /*2c30*/  STL.64 [R1+0x210], R14 ;  /* 0x0002100e01007387 */ /* 0x0005e20000100a00 */
[----:B------:R-:W-:Y:S02]  /*2c40*/  ISETP.NE.U32.AND P1, PT, R56, RZ, PT ;  /* 0x000000ff3800720c */ /* 0x000fe40003f25070 */
[----:B------:R-:W-:Y:S01]  /*2c50*/  MOV R5, 0xff800000 ;  /* 0xff80000000057802 */ /* 0x000fe20000000f00 */
[----:B------:R-:W-:Y:S01]  /*2c60*/  IMAD.IADD R3, R3, 0x1, R0 ;  /* 0x0000000103037824 */ /* 0x000fe200078e0200 */
[----:B------:R3:W-:Y:S01]  /*2c70*/  STL.64 [R1+0x208], R6 ;  /* 0x0002080601007387 */ /* 0x0007e20000100a00 */
[C---:B------:R-:W-:Y:S01]  /*2c80*/  IMAD.IADD R3, R0.reuse, 0x1, R2 ;  /* 0x0000000100037824 */ /* 0x040fe200078e0202 */
[----:B------:R-:W-:Y:S01]  /*2c90*/  IADD3 R2, R0, R125, RZ ;  /* 0x0000007d00027210 */ /* 0x000fe20007ffe0ff */
[----:B0-----:R-:W-:Y:S01]  /*2ca0*/  IMAD.MOV.U32 R18, RZ, RZ, -0x800000 ;  /* 0xff800000ff127424 */ /* 0x001fe200078e00ff */
[----:B-1----:R-:W-:Y:S01]  /*2cb0*/  LOP3.LUT R16, R46, 0x10, R52, 0x78, !PT ;  /* 0x000000102e107812 */ /* 0x002fe200078e7834 */
[----:B------:R-:W-:Y:S01]  /*2cc0*/  IMAD.MOV.U32 R17, RZ, RZ, -0x800000 ;  /* 0xff800000ff117424 */ /* 0x000fe200078e00ff */
[----:B------:R0:W-:Y:S01]  /*2cd0*/  STL [R1], R3 ;  /* 0x0000000301007387 */ /* 0x0001e20000100800 */
[----:B--2---:R-:W-:-:S02]  /*2ce0*/  LOP3.LUT R14, R48, 0x10, R123, 0xfe, !PT ;  /* 0x00000010300e7812 */ /* 0x004fc400078efe7b */
[----:B------:R-:W-:Y:S02]  /*2cf0*/  LOP3.LUT R15, R48, 0x18, R123, 0xfe, !PT ;  /* 0x00000018300f7812 */ /* 0x000fe400078efe7b */
[----:B------:R-:W-:Y:S01]  /*2d00*/  LOP3.LUT R123, R123, 0x18, RZ, 0xfc, !PT ;  /* 0x000000187b7b7812 */ /* 0x000fe200078efcff */
[----:B---3--:R-:W-:Y:S01]  /*2d10*/  IMAD.MOV.U32 R6, RZ, RZ, RZ ;  /* 0x000000ffff067224 */ /* 0x008fe200078e00ff */
[C---:B------:R-:W-:Y:S01]  /*2d20*/  LOP3.LUT R2, R8.reuse, 0x20, RZ, 0x3c, !PT ;  /* 0x0000002008027812 */ /* 0x040fe200078e3cff */
[----:B------:R-:W-:Y:S01]  /*2d30*/  IMAD.MOV.U32 R7, RZ, RZ, -0x800000 ;  /* 0xff800000ff077424 */ /* 0x000fe200078e00ff */
[----:B------:R-:W-:Y:S01]  /*2d40*/  LOP3.LUT R2, R9, 0x40, RZ, 0x3c, !PT ;  /* 0x0000004009027812 */ /* 0x000fe200078e3cff */
[----:B------:R-:W-:Y:S01]  /*2d50*/  IMAD.SHL.U32 R123, R123, 0x20, RZ ;  /* 0x000000207b7b7824 */ /* 0x000fe200078e00ff */
[----:B0-----:R-:W-:Y:S02]  /*2d60*/  LOP3.LUT R3, R8, 0x60, RZ, 0x3c, !PT ;  /* 0x0000006008037812 */ /* 0x001fe400078e3cff */
[----:B------:R-:W-:Y:S01]  /*2d70*/  LOP3.LUT R3, R16, 0x40, RZ, 0x3c, !PT ;  /* 0x0000004010037812 */ /* 0x000fe200078e3cff */
[----:B------:R-:W-:Y:S01]  /*2d80*/  IMAD.IADD R0, R0, 0x1, R123 ;  /* 0x0000000100007824 */ /* 0x000fe200078e027b */
[----:B------:R-:W-:-:S02]  /*2d90*/  LOP3.LUT R0, R8, 0x40, RZ, 0x3c, !PT ;  /* 0x0000004008007812 */ /* 0x000fc400078e3cff */
[C---:B------:R-:W-:Y:S02]  /*2da0*/  LOP3.LUT R0, R16.reuse, 0x20, RZ, 0x3c, !PT ;  /* 0x0000002010007812 */ /* 0x040fe400078e3cff */
[----:B------:R-:W-:Y:S02]  /*2db0*/  LOP3.LUT R2, R16, 0x60, RZ, 0x3c, !PT ;  /* 0x0000006010027812 */ /* 0x000fe400078e3cff */
[----:B------:R-:W-:Y:S02]  /*2dc0*/  LOP3.LUT R0, R11, 0x20, RZ, 0x3c, !PT ;  /* 0x000000200b007812 */ /* 0x000fe400078e3cff */
.L_x_9:
[----:B------:R-:W2:Y:S04]  /*2dd0*/  LDL.64 R20, [R1+0x1f0] ;  /* 0x0001f00001147983 */ /* 0x000ea80000100a00 */
[----:B------:R-:W3:Y:S04]  /*2de0*/  LDL.64 R46, [R1+0x1f8] ;  /* 0x0001f800012e7983 */ /* 0x000ee80000100a00 */
[----:B------:R-:W4:Y:S04]  /*2df0*/  LDL.64 R22, [R1+0x200] ;  /* 0x0002000001167983 */ /* 0x000f280000100a00 */
[----:B------:R-:W5:Y:S04]  /*2e00*/  LDL.64 R60, [R1+0x1c8] ;  /* 0x0001c800013c7983 */ /* 0x000f680000100a00 */
        /* <DEDUP_REMOVED lines=31> */
[----:B------:R-:W5:Y:S01]  /*3000*/  LDL.64 R100, [R1+0x28] ;  /* 0x0000280001647983 */ /* 0x000f620000100a00 */
[----:B--2---:R-:W-:-:S04]  /*3010*/  IMAD.WIDE R20, R6, 0x2, R20 ;  /* 0x0000000206147825 */ /* 0x004fc800078e0214 */
[C---:B---3--:R-:W-:Y:S02]  /*3020*/  IMAD.WIDE R56, R6.reuse, 0x2, R46 ;  /* 0x0000000206387825 */ /* 0x048fe400078e022e */
[----:B------:R5:W2:Y:S02]  /*3030*/  LDG.E.U16 R47, [R20.64] ;  /* 0x00000006142f7981 */ /* 0x000aa4000c1e1500 */
[C---:B----4-:R-:W-:Y:S02]  /*3040*/  IMAD.WIDE R22, R6.reuse, 0x2, R22 ;  /* 0x0000000206167825 */ /* 0x050fe400078e0216 */
[----:B------:R0:W3:Y:S04]  /*3050*/  LDG.E.U16 R56, [R56.64] ;  /* 0x0000000638387981 */ /* 0x0000e8000c1e1500 */
[----:B------:R1:W4:Y:S01]  /*3060*/  LDG.E.U16 R0, [R22.64] ;  /* 0x0000000616007981 */ /* 0x000322000c1e1500 */
[----:B-----5:R-:W-:-:S03]  /*3070*/  IMAD.WIDE R20, R6, 0x2, R60 ;  /* 0x0000000206147825 */ /* 0x020fc600078e023c */
[----:B------:R-:W5:Y:S04]  /*3080*/  LDL.64 R60, [R1+0x170] ;  /* 0x00017000013c7983 */ /* 0x000f680000100a00 */
[----:B-1----:R1:W2:Y:S02]  /*3090*/  LDG.E.U16 R22, [R20.64] ;  /* 0x0000000614167981 */ /* 0x0022a4000c1e1500 */
[C---:B-1----:R-:W-:Y:S02]  /*30a0*/  IMAD.WIDE R20, R6.reuse, 0x2, R58 ;  /* 0x0000000206147825 */ /* 0x042fe400078e023a */
[----:B------:R-:W2:Y:S02]  /*30b0*/  LDL.64 R58, [R1+0x168] ;  /* 0x00016800013a7983 */ /* 0x000ea40000100a00 */
[----:B------:R-:W-:-:S02]  /*30c0*/  IMAD.WIDE R24, R6, 0x2, R24 ;  /* 0x0000000206187825 */ /* 0x000fc400078e0218 */
[----:B------:R1:W3:Y:S02]  /*30d0*/  LDG.E.U16 R21, [R20.64] ;  /* 0x0000000614157981 */ /* 0x0002e4000c1e1500 */
[C---:B------:R-:W-:Y:S02]  /*30e0*/  IMAD.WIDE R2, R6.reuse, 0x2, R2 ;  /* 0x0000000206027825 */ /* 0x040fe400078e0202 */
[----:B------:R0:W3:Y:S02]  /*30f0*/  LDG.E.U16 R46, [R24.64] ;  /* 0x00000006182e7981 */ /* 0x0000e4000c1e1500 */
[C---:B------:R-:W-:Y:S02]  /*3100*/  IMAD.WIDE R74, R6.reuse, 0x2, R62 ;  /* 0x00000002064a7825 */ /* 0x040fe400078e023e */
[----:B------:R1:W3:Y:S02]  /*3110*/  LDG.E.U16 R23, [R2.64] ;  /* 0x0000000602177981 */ /* 0x0002e4000c1e1500 */
[----:B------:R-:W-:-:S02]  /*3120*/  IMAD.WIDE R44, R6, 0x2, R44 ;  /* 0x00000002062c7825 */ /* 0x000fc400078e022c */
[----:B------:R2:W3:Y:S02]  /*3130*/  LDG.E.U16 R74, [R74.64] ;  /* 0x000000064a4a7981 */ /* 0x0004e4000c1e1500 */
[C---:B0-----:R-:W-:Y:S02]  /*3140*/  IMAD.WIDE R24, R6.reuse, 0x2, R64 ;  /* 0x0000000206187825 */ /* 0x041fe400078e0240 */
[----:B------:R-:W3:Y:S02]  /*3150*/  LDL.64 R64, [R1+0x138] ;  /* 0x0001380001407983 */ /* 0x000ee40000100a00 */
[C---:B-1----:R-:W-:Y:S02]  /*3160*/  IMAD.WIDE R2, R6.reuse, 0x2, R54 ;  /* 0x0000000206027825 */ /* 0x042fe400078e0236 */
[----:B------:R0:W3:Y:S04]  /*3170*/  LDG.E.U16 R62, [R24.64] ;  /* 0x00000006183e7981 */ /* 0x0000e8000c1e1500 */
[----:B------:R1:W3:Y:S01]  /*3180*/  LDG.E.U16 R63, [R2.64] ;  /* 0x00000006023f7981 */ /* 0x0002e2000c1e1500 */
[----:B------:R-:W-:-:S03]  /*3190*/  IMAD.WIDE R26, R6, 0x2, R26 ;  /* 0x00000002061a7825 */ /* 0x000fc600078e021a */
[----:B------:R1:W3:Y:S01]  /*31a0*/  LDG.E.U16 R54, [R44.64] ;  /* 0x000000062c367981 */ /* 0x0002e2000c1e1500 */
[----:B0-----:R-:W-:-:S03]  /*31b0*/  IMAD.WIDE R24, R6, 0x2, R66 ;  /* 0x0000000206187825 */ /* 0x001fc600078e0242 */
[----:B------:R-:W4:Y:S01]  /*31c0*/  LDL.64 R66, [R1+0x100] ;  /* 0x0001000001427983 */ /* 0x000f220000100a00 */
[----:B-1----:R-:W-:-:S03]  /*31d0*/  IMAD.WIDE R2, R6, 0x2, R52 ;  /* 0x0000000206027825 */ /* 0x002fc600078e0234 */
[----:B------:R0:W4:Y:S01]  /*31e0*/  LDG.E.U16 R52, [R24.64] ;  /* 0x0000000618347981 */ /* 0x000122000c1e1500 */
[----:B------:R-:W-:-:S03]  /*31f0*/  IMAD.WIDE R50, R6, 0x2, R50 ;  /* 0x0000000206327825 */ /* 0x000fc600078e0232 */
[----:B------:R1:W4:Y:S01]  /*3200*/  LDG.E.U16 R55, [R26.64] ;  /* 0x000000061a377981 */ /* 0x000322000c1e1500 */
[----:B------:R-:W-:-:S03]  /*3210*/  IMAD.WIDE R48, R6, 0x2, R48 ;  /* 0x0000000206307825 */ /* 0x000fc600078e0230 */
[----:B------:R1:W4:Y:S01]  /*3220*/  LDG.E.U16 R44, [R50.64] ;  /* 0x00000006322c7981 */ /* 0x000322000c1e1500 */
[----:B0-----:R-:W-:-:S03]  /*3230*/  IMAD.WIDE R24, R6, 0x2, R80 ;  /* 0x0000000206187825 */ /* 0x001fc600078e0250 */
[----:B------:R-:W4:Y:S01]  /*3240*/  LDL.64 R80, [R1+0xe8] ;  /* 0x0000e80001507983 */ /* 0x000f220000100a00 */
[----:B-1----:R-:W-:-:S03]  /*3250*/  IMAD.WIDE R26, R6, 0x2, R70 ;  /* 0x00000002061a7825 */ /* 0x002fc600078e0246 */
[----:B------:R0:W4:Y:S01]  /*3260*/  LDG.E.U16 R20, [R48.64] ;  /* 0x0000000630147981 */ /* 0x000122000c1e1500 */
[----:B------:R-:W-:-:S03]  /*3270*/  IMAD.WIDE R50, R6, 0x2, R84 ;  /* 0x0000000206327825 */ /* 0x000fc600078e0254 */
[----:B------:R-:W4:Y:S04]  /*3280*/  LDL.64 R84, [R1+0xf8] ;  /* 0x0000f80001547983 */ /* 0x000f280000100a00 */
[----:B------:R1:W4:Y:S01]  /*3290*/  LDG.E.U16 R45, [R26.64] ;  /* 0x000000061a2d7981 */ /* 0x000322000c1e1500 */
[----:B0-----:R-:W-:-:S03]  /*32a0*/  IMAD.WIDE R48, R6, 0x2, R82 ;  /* 0x0000000206307825 */ /* 0x001fc600078e0252 */
[----:B------:R5:W4:Y:S04]  /*32b0*/  LDG.E.U16 R53, [R2.64] ;  /* 0x0000000602357981 */ /* 0x000b28000c1e1500 */
[----:B------:R-:W4:Y:S01]  /*32c0*/  LDL.64 R82, [R1+0xf0] ;  /* 0x0000f00001527983 */ /* 0x000f220000100a00 */
[----:B-1----:R-:W-:-:S03]  /*32d0*/  IMAD.WIDE R26, R6, 0x2, R68 ;  /* 0x00000002061a7825 */ /* 0x002fc600078e0244 */
[----:B------:R-:W4:Y:S04]  /*32e0*/  LDL.64 R70, [R1+0x110] ;  /* 0x0001100001467983 */ /* 0x000f280000100a00 */
[----:B------:R-:W4:Y:S01]  /*32f0*/  LDL.64 R68, [R1+0x108] ;  /* 0x0001080001447983 */ /* 0x000f220000100a00 */
[----:B-----5:R-:W-:-:S03]  /*3300*/  IMAD.WIDE R2, R6, 0x2, R60 ;  /* 0x0000000206027825 */ /* 0x020fc600078e023c */
[----:B------:R0:W5:Y:S04]  /*3310*/  LDG.E.U16 R61, [R26.64] ;  /* 0x000000061a3d7981 */ /* 0x000168000c1e1500 */
[----:B------:R1:W5:Y:S04]  /*3320*/  LDG.E.U16 R60, [R50.64] ;  /* 0x00000006323c7981 */ /* 0x000368000c1e1500 */
[----:B0-----:R0:W5:Y:S04]  /*3330*/  LDG.E.U16 R27, [R2.64] ;  /* 0x00000006021b7981 */ /* 0x001168000c1e1500 */
[----:B-1----:R1:W5:Y:S01]  /*3340*/  LDG.E.U16 R51, [R48.64] ;  /* 0x0000000630337981 */ /* 0x002362000c1e1500 */
[----:B--2---:R-:W-:-:S03]  /*3350*/  IMAD.WIDE R58, R6, 0x2, R58 ;  /* 0x00000002063a7825 */ /* 0x004fc600078e023a */
[----:B------:R2:W5:Y:S04]  /*3360*/  LDG.E.U16 R26, [R24.64] ;  /* 0x00000006181a7981 */ /* 0x000568000c1e1500 */
[----:B------:R2:W5:Y:S01]  /*3370*/  LDG.E.U16 R19, [R58.64] ;  /* 0x000000063a137981 */ /* 0x000562000c1e1500 */
[----:B0-----:R-:W-:-:S03]  /*3380*/  IMAD.WIDE R2, R6, 0x2, R78 ;  /* 0x0000000206027825 */ /* 0x001fc600078e024e */
[----:B------:R-:W5:Y:S01]  /*3390*/  LDL.64 R78, [R1+0xe0] ;  /* 0x0000e000014e7983 */ /* 0x000f620000100a00 */
[----:B-1----:R-:W-:-:S03]  /*33a0*/  IMAD.WIDE R48, R6, 0x2, R88 ;  /* 0x0000000206307825 */ /* 0x002fc600078e0258 */
[----:B------:R-:W5:Y:S01]  /*33b0*/  LDL.64 R88, [R1+0xc0] ;  /* 0x0000c00001587983 */ /* 0x000f620000100a00 */
[----:B--2---:R-:W-:-:S03]  /*33c0*/  IMAD.WIDE R58, R6, 0x2, R90 ;  /* 0x00000002063a7825 */ /* 0x004fc600078e025a */
[----:B------:R0:W2:Y:S01]  /*33d0*/  LDG.E.U16 R4, [R2.64] ;  /* 0x0000000602047981 */ /* 0x0000a2000c1e1500 */
[----:B------:R-:W-:-:S03]  /*33e0*/  IMAD.WIDE R24, R6, 0x2, R76 ;  /* 0x0000000206187825 */ /* 0x000fc600078e024c */
[----:B------:R-:W2:Y:S04]  /*33f0*/  LDL.64 R76, [R1+0xd8] ;  /* 0x0000d800014c7983 */ /* 0x000ea80000100a00 */
[----:B------:R1:W2:Y:S01]  /*3400*/  LDG.E.U16 R59, [R58.64] ;  /* 0x000000063a3b7981 */ /* 0x0002a2000c1e1500 */
[----:B0-----:R-:W-:-:S03]  /*3410*/  IMAD.WIDE R2, R6, 0x2, R72 ;  /* 0x0000000206027825 */ /* 0x001fc600078e0248 */
[----:B------:R-:W2:Y:S01]  /*3420*/  LDL.64 R72, [R1+0xd0] ;  /* 0x0000d00001487983 */ /* 0x000ea20000100a00 */
[----:B---3--:R-:W-:-:S03]  /*3430*/  IMAD.WIDE R64, R6, 0x2, R64 ;  /* 0x0000000206407825 */ /* 0x008fc600078e0240 */
[----:B------:R-:W3:Y:S04]  /*3440*/  LDL.64 R90, [R1+0x40] ;  /* 0x00004000015a7983 */ /* 0x000ee80000100a00 */
[----:B-1----:R0:W3:Y:S01]  /*3450*/  LDG.E.U16 R58, [R48.64] ;  /* 0x00000006303a7981 */ /* 0x0020e2000c1e1500 */
[----:B----4-:R-:W-:-:S03]  /*3460*/  IMAD.WIDE R66, R6, 0x2, R66 ;  /* 0x0000000206427825 */ /* 0x010fc600078e0242 */
[----:B------:R1:W4:Y:S04]  /*3470*/  LDG.E.U16 R50, [R64.64] ;  /* 0x0000000640327981 */ /* 0x000328000c1e1500 */
[----:B------:R1:W3:Y:S01]  /*3480*/  LDG.E.U16 R57, [R66.64] ;  /* 0x0000000642397981 */ /* 0x0002e2000c1e1500 */
[----:B0-----:R-:W-:-:S03]  /*3490*/  IMAD.WIDE R48, R6, 0x2, R86 ;  /* 0x0000000206307825 */ /* 0x001fc600078e0256 */
[----:B------:R-:W3:Y:S04]  /*34a0*/  LDL.64 R86, [R1+0xb8] ;  /* 0x0000b80001567983 */ /* 0x000ee80000100a00 */
[----:B------:R0:W4:Y:S01]  /*34b0*/  LDG.E.U16 R49, [R48.64] ;  /* 0x0000000630317981 */ /* 0x000122000c1e1500 */
[----:B-1----:R-:W-:-:S03]  /*34c0*/  IMAD.WIDE R66, R6, 0x2, R80 ;  /* 0x0000000206427825 */ /* 0x002fc600078e0250 */
[----:B------:R-:W4:Y:S01]  /*34d0*/  LDL.64 R80, [R1+0xb0] ;  /* 0x0000b00001507983 */ /* 0x000f220000100a00 */
[----:B------:R-:W-:-:S03]  /*34e0*/  IMAD.WIDE R64, R6, 0x2, R84 ;  /* 0x0000000206407825 */ /* 0x000fc600078e0254 */
[----:B------:R1:W4:Y:S04]  /*34f0*/  LDG.E.U16 R25, [R24.64] ;  /* 0x0000000618197981 */ /* 0x000328000c1e1500 */
[----:B0-----:R0:W4:Y:S04]  /*3500*/  LDG.E.U16 R48, [R64.64] ;  /* 0x0000000640307981 */ /* 0x001128000c1e1500 */
[----:B------:R1:W4:Y:S04]  /*3510*/  LDG.E.U16 R3, [R2.64] ;  /* 0x0000000602037981 */ /* 0x000328000c1e1500 */
[----:B------:R-:W4:Y:S01]  /*3520*/  LDL.64 R84, [R1+0x20] ;  /* 0x0000200001547983 */ /* 0x000f220000100a00 */
[----:B0-----:R-:W-:-:S03]  /*3530*/  IMAD.WIDE R64, R6, 0x2, R82 ;  /* 0x0000000206407825 */ /* 0x001fc600078e0252 */
[----:B------:R-:W4:Y:S01]  /*3540*/  LDL.64 R82, [R1+0x80] ;  /* 0x0000800001527983 */ /* 0x000f220000100a00 */
[----:B------:R-:W-:-:S03]  /*3550*/  IMAD.WIDE R70, R6, 0x2, R70 ;  /* 0x0000000206467825 */ /* 0x000fc600078e0246 */
[----:B------:R0:W4:Y:S01]  /*3560*/  LDG.E.U16 R75, [R64.64] ;  /* 0x00000006404b7981 */ /* 0x000122000c1e1500 */
[----:B------:R-:W-:-:S03]  /*3570*/  IMAD.WIDE R68, R6, 0x2, R68 ;  /* 0x0000000206447825 */ /* 0x000fc600078e0244 */
[----:B-1----:R2:W4:Y:S04]  /*3580*/  LDG.E.U16 R24, [R70.64] ;  /* 0x0000000646187981 */ /* 0x002528000c1e1500 */
[----:B------:R5:W4:Y:S01]  /*3590*/  LDG.E.U16 R2, [R68.64] ;  /* 0x0000000644027981 */ /* 0x000b22000c1e1500 */
[----:B0-----:R-:W-:-:S03]  /*35a0*/  IMAD.WIDE R64, R6, 0x2, R92 ;  /* 0x0000000206407825 */ /* 0x001fc600078e025c */
[----:B------:R-:W4:Y:S01]  /*35b0*/  LDL.64 R92, [R1+0x90] ;  /* 0x00009000015c7983 */ /* 0x000f220000100a00 */
[----:B-----5:R-:W-:-:S04]  /*35c0*/  IMAD.WIDE R68, R6, 0x2, R78 ;  /* 0x0000000206447825 */ /* 0x020fc800078e024e */
[C---:B--2---:R-:W-:Y:S02]  /*35d0*/  IMAD.WIDE R70, R6.reuse, 0x2, R76 ;  /* 0x0000000206467825 */ /* 0x044fe400078e024c */
[----:B------:R0:W2:Y:S04]  /*35e0*/  LDG.E.U16 R76, [R66.64] ;  /* 0x00000006424c7981 */ /* 0x0000a8000c1e1500 */
[----:B------:R3:W5:Y:S01]  /*35f0*/  LDG.E.U16 R77, [R68.64] ;  /* 0x00000006444d7981 */ /* 0x000762000c1e1500 */
[----:B------:R-:W-:-:S03]  /*3600*/  IMAD.WIDE R72, R6, 0x2, R72 ;  /* 0x0000000206487825 */ /* 0x000fc600078e0248 */
[----:B------:R4:W2:Y:S01]  /*3610*/  LDG.E.U16 R78, [R70.64] ;  /* 0x00000006464e7981 */ /* 0x0008a2000c1e1500 */
[----:B0-----:R-:W-:-:S03]  /*3620*/  IMAD.WIDE R66, R6, 0x2, R88 ;  /* 0x0000000206427825 */ /* 0x001fc600078e0258 */
[----:B------:R-:W2:Y:S04]  /*3630*/  LDL.64 R88, [R1+0x78] ;  /* 0x0000780001587983 */ /* 0x000ea80000100a00 */
[----:B------:R0:W5:Y:S04]  /*3640*/  LDG.E.U16 R79, [R66.64] ;  /* 0x00000006424f7981 */ /* 0x000168000c1e1500 */
[----:B------:R1:W5:Y:S01]  /*3650*/  LDG.E.U16 R72, [R72.64] ;  /* 0x0000000648487981 */ /* 0x000362000c1e1500 */
[----:B---3--:R-:W-:-:S03]  /*3660*/  IMAD.WIDE R68, R6, 0x2, R86 ;  /* 0x0000000206447825 */ /* 0x008fc600078e0256 */
[----:B------:R-:W3:Y:S01]  /*3670*/  LDL.64 R86, [R1+0x70] ;  /* 0x0000700001567983 */ /* 0x000ee20000100a00 */
[----:B0-----:R-:W-:-:S03]  /*3680*/  IMAD.WIDE R66, R6, 0x2, R96 ;  /* 0x0000000206427825 */ /* 0x001fc600078e0260 */
[----:B------:R-:W5:Y:S04]  /*3690*/  LDL.64 R96, [R1+0x58] ;  /* 0x0000580001607983 */ /* 0x000f680000100a00 */
[----:B-1----:R0:W5:Y:S02]  /*36a0*/  LDG.E.U16 R73, [R64.64] ;  /* 0x0000000640497981 */ /* 0x002164000c1e1500 */
[C---:B0-----:R-:W-:Y:S02]  /*36b0*/  IMAD.WIDE R64, R6.reuse, 0x2, R98 ;  /* 0x0000000206407825 */ /* 0x041fe400078e0262 */
[----:B------:R-:W5:Y:S02]  /*36c0*/  LDL.64 R98, [R1+0x38] ;  /* 0x0000380001627983 */ /* 0x000f640000100a00 */
[----:B----4-:R-:W-:-:S02]  /*36d0*/  IMAD.WIDE R70, R6, 0x2, R80 ;  /* 0x0000000206467825 */ /* 0x010fc400078e0250 */
[----:B------:R0:W4:Y:S04]  /*36e0*/  LDG.E.U16 R81, [R66.64] ;  /* 0x0000000642517981 */ /* 0x000128000c1e1500 */
[----:B------:R1:W4:Y:S04]  /*36f0*/  LDG.E.U16 R70, [R70.64] ;  /* 0x0000000646467981 */ /* 0x000328000c1e1500 */
[----:B------:R1:W4:Y:S01]  /*3700*/  LDG.E.U16 R80, [R68.64] ;  /* 0x0000000644507981 */ /* 0x000322000c1e1500 */
[----:B0-----:R-:W-:-:S03]  /*3710*/  IMAD.WIDE R66, R6, 0x2, R90 ;  /* 0x0000000206427825 */ /* 0x001fc600078e025a */
[----:B------:R-:W4:Y:S04]  /*3720*/  LDL.64 R90, [R1+0x18] ;  /* 0x00001800015a7983 */ /* 0x000f280000100a00 */
[----:B-1----:R0:W4:Y:S01]  /*3730*/  LDG.E.U16 R71, [R64.64] ;  /* 0x0000000640477981 */ /* 0x002122000c1e1500 */
[----:B------:R-:W-:-:S05]  /*3740*/  IMAD.WIDE R68, R6, 0x2, R82 ;  /* 0x0000000206447825 */ /* 0x000fca00078e0252 */
[----:B------:R1:W4:Y:S01]  /*3750*/  LDG.E.U16 R82, [R68.64] ;  /* 0x0000000644527981 */ /* 0x000322000c1e1500 */
[----:B0-----:R-:W-:-:S03]  /*3760*/  IMAD.WIDE R64, R6, 0x2, R94 ;  /* 0x0000000206407825 */ /* 0x001fc600078e025e */
[----:B------:R-:W4:Y:S04]  /*3770*/  LDL.64 R94, [R1+0x30] ;  /* 0x00003000015e7983 */ /* 0x000f280000100a00 */
[----:B------:R0:W4:Y:S01]  /*3780*/  LDG.E.U16 R83, [R64.64] ;  /* 0x0000000640537981 */ /* 0x000122000c1e1500 */
[----:B-1----:R-:W-:-:S03]  /*3790*/  IMAD.WIDE R68, R6, 0x2, R84 ;  /* 0x0000000206447825 */ /* 0x002fc600078e0254 */
[----:B------:R2:W4:Y:S04]  /*37a0*/  LDG.E.U16 R84, [R66.64] ;  /* 0x0000000642547981 */ /* 0x000528000c1e1500 */
[----:B------:R3:W4:Y:S01]  /*37b0*/  LDG.E.U16 R85, [R68.64] ;  /* 0x0000000644557981 */ /* 0x000722000c1e1500 */
[----:B0-----:R-:W-:-:S03]  /*37c0*/  IMAD.WIDE R64, R6, 0x2, R92 ;  /* 0x0000000206407825 */ /* 0x001fc600078e025c */
[----:B------:R-:W4:Y:S01]  /*37d0*/  LDL.64 R92, [R1+0x10] ;  /* 0x00001000015c7983 */ /* 0x000f220000100a00 */
[----:B--2---:R-:W-:-:S04]  /*37e0*/  IMAD.WIDE R66, R6, 0x2, R88 ;  /* 0x0000000206427825 */ /* 0x004fc800078e0258 */
[C---:B---3--:R-:W-:Y:S02]  /*37f0*/  IMAD.WIDE R68, R6.reuse, 0x2, R86 ;  /* 0x0000000206447825 */ /* 0x048fe400078e0256 */
[----:B------:R5:W2:Y:S04]  /*3800*/  LDG.E.U16 R86, [R64.64] ;  /* 0x0000000640567981 */ /* 0x000aa8000c1e1500 */
[----:B------:R0:W3:Y:S04]  /*3810*/  LDG.E.U16 R87, [R66.64] ;  /* 0x0000000642577981 */ /* 0x0000e8000c1e1500 */
[----:B------:R4:W2:Y:S01]  /*3820*/  LDG.E.U16 R88, [R68.64] ;  /* 0x0000000644587981 */ /* 0x0008a2000c1e1500 */
[----:B-----5:R-:W-:-:S03]  /*3830*/  IMAD.WIDE R64, R6, 0x2, R96 ;  /* 0x0000000206407825 */ /* 0x020fc600078e0260 */
[----:B------:R-:W5:Y:S04]  /*3840*/  LDL.64 R96, [R1+0x68] ;  /* 0x0000680001607983 */ /* 0x000f680000100a00 */
[----:B------:R1:W2:Y:S01]  /*3850*/  LDG.E.U16 R89, [R64.64] ;  /* 0x0000000640597981 */ /* 0x0002a2000c1e1500 */
[----:B0-----:R-:W-:-:S03]  /*3860*/  IMAD.WIDE R66, R6, 0x2, R98 ;  /* 0x0000000206427825 */ /* 0x001fc600078e0262 */
[----:B------:R-:W2:Y:S01]  /*3870*/  LDL.64 R98, [R1+0x8] ;  /* 0x0000080001627983 */ /* 0x000ea20000100a00 */
[----:B----4-:R-:W-:-:S03]  /*3880*/  IMAD.WIDE R68, R6, 0x2, R90 ;  /* 0x0000000206447825 */ /* 0x010fc600078e025a */
[----:B------:R0:W4:Y:S04]  /*3890*/  LDG.E.U16 R90, [R66.64] ;  /* 0x00000006425a7981 */ /* 0x000128000c1e1500 */
[----:B------:R0:W3:Y:S01]  /*38a0*/  LDG.E.U16 R91, [R68.64] ;  /* 0x00000006445b7981 */ /* 0x0000e2000c1e1500 */
[----:B-1----:R-:W-:-:S04]  /*38b0*/  IMAD.WIDE R64, R6, 0x2, R108 ;  /* 0x0000000206407825 */ /* 0x002fc800078e026c */
[----:B0-----:R-:W-:-:S04]  /*38c0*/  IMAD.WIDE R66, R6, 0x2, R94 ;  /* 0x0000000206427825 */ /* 0x001fc800078e025e */
[C---:B------:R-:W-:Y:S02]  /*38d0*/  IMAD.WIDE R68, R6.reuse, 0x2, R92 ;  /* 0x0000000206447825 */ /* 0x040fe400078e025c */
[----:B------:R0:W3:Y:S04]  /*38e0*/  LDG.E.U16 R92, [R64.64] ;  /* 0x00000006405c7981 */ /* 0x0000e8000c1e1500 */
[----:B------:R1:W3:Y:S04]  /*38f0*/  LDG.E.U16 R93, [R66.64] ;  /* 0x00000006425d7981 */ /* 0x0002e8000c1e1500 */
[----:B------:R5:W3:Y:S01]  /*3900*/  LDG.E.U16 R94, [R68.64] ;  /* 0x00000006445e7981 */ /* 0x000ae2000c1e1500 */
[----:B0-----:R-:W-:-:S04]  /*3910*/  IMAD.WIDE R64, R6, 0x2, R106 ;  /* 0x0000000206407825 */ /* 0x001fc800078e026a */
[C---:B-1----:R-:W-:Y:S01]  /*3920*/  IMAD.WIDE R66, R6.reuse, 0x2, R104 ;  /* 0x0000000206427825 */ /* 0x042fe200078e0268 */
[----:B------:R0:W3:Y:S03]  /*3930*/  LDG.E.U16 R95, [R64.64] ;  /* 0x00000006405f7981 */ /* 0x0000e6000c1e1500 */
[----:B0-----:R-:W-:-:S06]  /*3940*/  IMAD.WIDE R64, R6, 0x2, R102 ;  /* 0x0000000206407825 */ /* 0x001fcc00078e0266 */
[----:B------:R-:W3:Y:S01]  /*3950*/  LDG.E.U16 R64, [R64.64] ;  /* 0x0000000640407981 */ /* 0x000ee2000c1e1500 */
[----:B-----5:R-:W-:-:S03]  /*3960*/  IMAD.WIDE R68, R6, 0x2, R96 ;  /* 0x0000000206447825 */ /* 0x020fc600078e0260 */
[----:B------:R0:W5:Y:S04]  /*3970*/  LDG.E.U16 R96, [R66.64] ;  /* 0x0000000642607981 */ /* 0x000168000c1e1500 */
[----:B------:R2:W5:Y:S01]  /*3980*/  LDG.E.U16 R97, [R68.64] ;  /* 0x0000000644617981 */ /* 0x000562000c1e1500 */
[----:B0-----:R-:W-:-:S04]  /*3990*/  IMAD.WIDE R66, R6, 0x2, R100 ;  /* 0x0000000206427825 */ /* 0x001fc800078e0264 */
[----:B--2---:R-:W-:Y:S02]  /*39a0*/  IMAD.WIDE R68, R6, 0x2, R98 ;  /* 0x0000000206447825 */ /* 0x004fe400078e0262 */
[----:B------:R-:W2:Y:S04]  /*39b0*/  LDG.E.U16 R66, [R66.64] ;  /* 0x0000000642427981 */ /* 0x000ea8000c1e1500 */
[----:B------:R-:W2:Y:S04]  /*39c0*/  LDG.E.U16 R68, [R68.64] ;  /* 0x0000000644447981 */ /* 0x000ea8000c1e1500 */
[----:B------:R-:W-:Y:S01]  /*39d0*/  BAR.SYNC.DEFER_BLOCKING 0x0 ;  /* 0x0000000000007b1d */ /* 0x000fe20000010000 */
[----:B------:R-:W-:-:S02]  /*39e0*/  LOP3.LUT R98, R8, 0x20, RZ, 0x3c, !PT ;  /* 0x0000002008627812 */ /* 0x000fc400078e3cff */
[----:B------:R-:W-:-:S03]  /*39f0*/  LOP3.LUT R99, R8, 0x40, RZ, 0x3c, !PT ;  /* 0x0000004008637812 */ /* 0x000fc600078e3cff */
[----:B------:R-:W-:Y:S04]  /*3a00*/  STS.U16 [R8], R0 ;  /* 0x0000000008007388 */ /* 0x000fe80000000400 */
[----:B------:R-:W-:Y:S04]  /*3a10*/  STS.U16 [R8+0x800], R74 ;  /* 0x0008004a08007388 */ /* 0x000fe80000000400 */
        /* <DEDUP_REMOVED lines=26> */
[----:B---3--:R-:W-:Y:S04]  /*3bc0*/  STS.U16 [R98+0x6200], R87 ;  /* 0x0062005762007388 */ /* 0x008fe80000000400 */
[----:B------:R-:W-:Y:S04]  /*3bd0*/  STS.U16 [R98+0x6a00], R89 ;  /* 0x006a005962007388 */ /* 0x000fe80000000400 */
[----:B----4-:R-:W-:Y:S04]  /*3be0*/  STS.U16 [R98+0x7200], R90 ;  /* 0x0072005a62007388 */ /* 0x010fe80000000400 */
[----:B------:R0:W-:Y:S04]  /*3bf0*/  STS.U16 [R98+0x7a00], R91 ;  /* 0x007a005b62007388 */ /* 0x0001e80000000400 */
[----:B------:R-:W-:Y:S04]  /*3c00*/  STS.U16 [R99+0x400], R47 ;  /* 0x0004002f63007388 */ /* 0x000fe80000000400 */
[----:B------:R-:W-:Y:S04]  /*3c10*/  STS.U16 [R99+0xc00], R46 ;  /* 0x000c002e63007388 */ /* 0x000fe80000000400 */
[----:B------:R-:W-:Y:S04]  /*3c20*/  STS.U16 [R99+0x1400], R45 ;  /* 0x0014002d63007388 */ /* 0x000fe80000000400 */
[----:B------:R-:W-:Y:S04]  /*3c30*/  STS.U16 [R99+0x1c00], R44 ;  /* 0x001c002c63007388 */ /* 0x000fe80000000400 */
[----:B------:R-:W-:Y:S04]  /*3c40*/  STS.U16 [R99+0x2400], R27 ;  /* 0x0024001b63007388 */ /* 0x000fe80000000400 */
[----:B------:R-:W-:Y:S04]  /*3c50*/  STS.U16 [R99+0x2c00], R26 ;  /* 0x002c001a63007388 */ /* 0x000fe80000000400 */
[----:B------:R-:W-:Y:S04]  /*3c60*/  STS.U16 [R99+0x3400], R25 ;  /* 0x0034001963007388 */ /* 0x000fe80000000400 */
[----:B------:R-:W-:Y:S01]  /*3c70*/  STS.U16 [R99+0x3c00], R24 ;  /* 0x003c001863007388 */ /* 0x000fe20000000400 */
[----:B0-----:R-:W-:-:S03]  /*3c80*/  LOP3.LUT R98, R8, 0x60, RZ, 0x3c, !PT ;  /* 0x0000006008627812 */ /* 0x001fc600078e3cff */
        /* <DEDUP_REMOVED lines=19> */
[----:B-----5:R-:W-:Y:S04]  /*3dc0*/  STS.U16 [R98+0x5e00], R96 ;  /* 0x005e006062007388 */ /* 0x020fe80000000400 */
[----:B------:R-:W-:Y:S04]  /*3dd0*/  STS.U16 [R98+0x6600], R97 ;  /* 0x0066006162007388 */ /* 0x000fe80000000400 */
[----:B------:R-:W-:Y:S04]  /*3de0*/  STS.U16 [R98+0x6e00], R64 ;  /* 0x006e004062007388 */ /* 0x000fe80000000400 */
[----:B--2---:R-:W-:Y:S04]  /*3df0*/  STS.U16 [R98+0x7600], R66 ;  /* 0x0076004262007388 */ /* 0x004fe80000000400 */
[----:B------:R-:W-:Y:S04]  /*3e00*/  STS.U16 [R98+0x7e00], R68 ;  /* 0x007e004462007388 */ /* 0x000fe80000000400 */
[----:B------:R-:W-:Y:S01]  /*3e10*/  BAR.SYNC.DEFER_BLOCKING 0x0 ;  /* 0x0000000000007b1d */ /* 0x000fe20000010000 */
[----:B------:R-:W-:-:S05]  /*3e20*/  LOP3.LUT R0, R11, 0x20, RZ, 0x3c, !PT ;  /* 0x000000200b007812 */ /* 0x000fca00078e3cff */
[----:B------:R-:W-:Y:S04]  /*3e30*/  LDSM.16.MT88.4 R68, [R11+0x8000] ;  /* 0x008000000b44783b */ /* 0x000fe80000004200 */
[----:B------:R-:W0:Y:S04]  /*3e40*/  LDSM.16.M88.4 R76, [R9] ;  /* 0x00000000094c783b */ /* 0x000e280000000200 */
[----:B------:R-:W1:Y:S04]  /*3e50*/  LDSM.16.M88.4 R56, [R9+0x4000] ;  /* 0x004000000938783b */ /* 0x000e680000000200 */
[----:B------:R-:W2:Y:S04]  /*3e60*/  LDSM.16.MT88.4 R64, [R0+0x8000] ;  /* 0x008000000040783b */ /* 0x000ea80000004200 */
[----:B------:R-:W3:Y:S04]  /*3e70*/  LDSM.16.MT88.4 R60, [R11+0x8400] ;  /* 0x008400000b3c783b */ /* 0x000ee80000004200 */
[----:B------:R-:W4:Y:S01]  /*3e80*/  LDSM.16.MT88.4 R24, [R0+0x8400] ;  /* 0x008400000018783b */ /* 0x000f220000004200 */
[----:B------:R-:W-:-:S03]  /*3e90*/  LOP3.LUT R84, R9, 0x40, RZ, 0x3c, !PT ;  /* 0x0000004009547812 */ /* 0x000fc600078e3cff */
[----:B------:R-:W-:Y:S04]  /*3ea0*/  LDSM.16.MT88.4 R52, [R11+0x8800] ;  /* 0x008800000b34783b */ /* 0x000fe80000004200 */
[----:B------:R-:W5:Y:S04]  /*3eb0*/  LDSM.16.M88.4 R44, [R84] ;  /* 0x00000000542c783b */ /* 0x000f680000000200 */
[----:B------:R-:W3:Y:S04]  /*3ec0*/  LDSM.16.M88.4 R48, [R84+0x4000] ;  /* 0x004000005430783b */ /* 0x000ee80000000200 */
[----:B------:R-:W3:Y:S01]  /*3ed0*/  LDSM.16.MT88.4 R72, [R0+0x8800] ;  /* 0x008800000048783b */ /* 0x000ee20000004200 */
[C---:B0-----:R-:W-:Y:S08]  /*3ee0*/  HMMA.16816.F32.BF16 R80, R68.reuse, R76, RZ ;  /* 0x0000004c4450723c */ /* 0x041ff000000418ff */
[-C--:B-1----:R-:W-:Y:S08]  /*3ef0*/  HMMA.16816.F32.BF16 R68, R68, R56.reuse, RZ ;  /* 0x000000384444723c */ /* 0x082ff000000418ff */
[C---:B--2---:R-:W-:Y:S08]  /*3f00*/  HMMA.16816.F32.BF16 R20, R64.reuse, R56, RZ ;  /* 0x000000384014723c */ /* 0x044ff000000418ff */
[----:B------:R-:W-:Y:S08]  /*3f10*/  HMMA.16816.F32.BF16 R64, R64, R76, RZ ;  /* 0x0000004c4040723c */ /* 0x000ff000000418ff */
[C---:B---3--:R-:W-:Y:S08]  /*3f20*/  HMMA.16816.F32.BF16 R80, R60.reuse, R78, R80 ;  /* 0x0000004e3c50723c */ /* 0x048ff00000041850 */
[-C--:B------:R-:W-:Y:S01]  /*3f30*/  HMMA.16816.F32.BF16 R60, R60, R58.reuse, R68 ;  /* 0x0000003a3c3c723c */ /* 0x080fe20000041844 */
[----:B------:R-:W-:Y:S07]  /*3f40*/  LDSM.16.M88.4 R68, [R9+0x4080] ;  /* 0x004080000944783b */ /* 0x000fee0000000200 */
[C---:B----4-:R-:W-:Y:S01]  /*3f50*/  HMMA.16816.F32.BF16 R56, R24.reuse, R58, R20 ;  /* 0x0000003a1838723c */ /* 0x050fe20000041814 */
[----:B------:R-:W0:Y:S07]  /*3f60*/  LDSM.16.MT88.4 R20, [R11+0x8c00] ;  /* 0x008c00000b14783b */ /* 0x000e2e0000004200 */
[----:B------:R-:W-:Y:S01]  /*3f70*/  HMMA.16816.F32.BF16 R76, R24, R78, R64 ;  /* 0x0000004e184c723c */ /* 0x000fe20000041840 */
[----:B------:R-:W1:Y:S04]  /*3f80*/  LDSM.16.MT88.4 R24, [R0+0x8c00] ;  /* 0x008c00000018783b */ /* 0x000e680000004200 */
[----:B------:R-:W-:Y:S03]  /*3f90*/  LDSM.16.M88.4 R64, [R9+0x80] ;  /* 0x000080000940783b */ /* 0x000fe60000000200 */
[C---:B-----5:R-:W-:Y:S08]  /*3fa0*/  HMMA.16816.F32.BF16 R80, R52.reuse, R44, R80 ;  /* 0x0000002c3450723c */ /* 0x060ff00000041850 */
[-C--:B------:R-:W-:Y:S01]  /*3fb0*/  HMMA.16816.F32.BF16 R52, R52, R48.reuse, R60 ;  /* 0x000000303434723c */ /* 0x080fe2000004183c */
[----:B------:R-:W2:Y:S07]  /*3fc0*/  LDSM.16.MT88.4 R60, [R11+0x9000] ;  /* 0x009000000b3c783b */ /* 0x000eae0000004200 */
[C---:B------:R-:W-:Y:S08]  /*3fd0*/  HMMA.16816.F32.BF16 R56, R72.reuse, R48, R56 ;  /* 0x000000304838723c */ /* 0x040ff00000041838 */
[----:B------:R-:W-:Y:S01]  /*3fe0*/  HMMA.16816.F32.BF16 R72, R72, R44, R76 ;  /* 0x0000002c4848723c */ /* 0x000fe2000004184c */
[----:B------:R-:W3:Y:S07]  /*3ff0*/  LDSM.16.MT88.4 R76, [R0+0x9000] ;  /* 0x00900000004c783b */ /* 0x000eee0000004200 */
[C---:B0-----:R-:W-:Y:S08]  /*4000*/  HMMA.16816.F32.BF16 R52, R20.reuse, R50, R52 ;  /* 0x000000321434723c */ /* 0x041ff00000041834 */
[----:B------:R-:W-:Y:S01]  /*4010*/  HMMA.16816.F32.BF16 R80, R20, R46, R80 ;  /* 0x0000002e1450723c */ /* 0x000fe20000041850 */
[----:B------:R-:W0:Y:S07]  /*4020*/  LDSM.16.MT88.4 R20, [R11+0x9400] ;  /* 0x009400000b14783b */ /* 0x000e2e0000004200 */
[C---:B-1----:R-:W-:Y:S01]  /*4030*/  HMMA.16816.F32.BF16 R56, R24.reuse, R50, R56 ;  /* 0x000000321838723c */ /* 0x042fe20000041838 */
[----:B------:R-:W-:Y:S07]  /*4040*/  LDSM.16.M88.4 R48, [R84+0x4080] ;  /* 0x004080005430783b */ /* 0x000fee0000000200 */
[----:B------:R-:W-:Y:S01]  /*4050*/  HMMA.16816.F32.BF16 R72, R24, R46, R72 ;  /* 0x0000002e1848723c */ /* 0x000fe20000041848 */
[----:B------:R-:W1:Y:S04]  /*4060*/  LDSM.16.MT88.4 R24, [R0+0x9400] ;  /* 0x009400000018783b */ /* 0x000e680000004200 */
[----:B------:R-:W-:Y:S03]  /*4070*/  LDSM.16.M88.4 R44, [R84+0x80] ;  /* 0x00008000542c783b */ /* 0x000fe60000000200 */
[C---:B--2---:R-:W-:Y:S08]  /*4080*/  HMMA.16816.F32.BF16 R52, R60.reuse, R68, R52 ;  /* 0x000000443c34723c */ /* 0x044ff00000041834 */
[----:B------:R-:W-:Y:S01]  /*4090*/  HMMA.16816.F32.BF16 R80, R60, R64, R80 ;  /* 0x000000403c50723c */ /* 0x000fe20000041850 */
[----:B------:R-:W2:Y:S07]  /*40a0*/  LDSM.16.MT88.4 R60, [R11+0x9800] ;  /* 0x009800000b3c783b */ /* 0x000eae0000004200 */
[C---:B---3--:R-:W-:Y:S08]  /*40b0*/  HMMA.16816.F32.BF16 R56, R76.reuse, R68, R56 ;  /* 0x000000444c38723c */ /* 0x048ff00000041838 */
[----:B------:R-:W-:Y:S01]  /*40c0*/  HMMA.16816.F32.BF16 R72, R76, R64, R72 ;  /* 0x000000404c48723c */ /* 0x000fe20000041848 */
[----:B------:R-:W3:Y:S07]  /*40d0*/  LDSM.16.MT88.4 R76, [R0+0x9800] ;  /* 0x00980000004c783b */ /* 0x000eee0000004200 */
[C---:B0-----:R-:W-:Y:S08]  /*40e0*/  HMMA.16816.F32.BF16 R52, R20.reuse, R70, R52 ;  /* 0x000000461434723c */ /* 0x041ff00000041834 */
[----:B------:R-:W-:Y:S01]  /*40f0*/  HMMA.16816.F32.BF16 R80, R20, R66, R80 ;  /* 0x000000421450723c */ /* 0x000fe20000041850 */
[----:B------:R-:W0:Y:S07]  /*4100*/  LDSM.16.MT88.4 R20, [R11+0x9c00] ;  /* 0x009c00000b14783b */ /* 0x000e2e0000004200 */
[C---:B-1----:R-:W-:Y:S01]  /*4110*/  HMMA.16816.F32.BF16 R56, R24.reuse, R70, R56 ;  /* 0x000000461838723c */ /* 0x042fe20000041838 */
[----:B------:R1:W4:Y:S07]  /*4120*/  LDSM.16.MT88.4 R68, [R0+0x9c00] ;  /* 0x009c00000044783b */ /* 0x00032e0000004200 */
[----:B------:R-:W-:Y:S01]  /*4130*/  HMMA.16816.F32.BF16 R72, R24, R66, R72 ;  /* 0x000000421848723c */ /* 0x000fe20000041848 */
[----:B------:R-:W5:Y:S07]  /*4140*/  S2R R98, SR_TID.X ;  /* 0x0000000000627919 */ /* 0x000f6e0000002100 */
[C---:B--2---:R-:W-:Y:S08]  /*4150*/  HMMA.16816.F32.BF16 R52, R60.reuse, R48, R52 ;  /* 0x000000303c34723c */ /* 0x044ff00000041834 */
[----:B------:R-:W-:Y:S08]  /*4160*/  HMMA.16816.F32.BF16 R80, R60, R44, R80 ;  /* 0x0000002c3c50723c */ /* 0x000ff00000041850 */
[C---:B---3--:R-:W-:Y:S08]  /*4170*/  HMMA.16816.F32.BF16 R56, R76.reuse, R48, R56 ;  /* 0x000000304c38723c */ /* 0x048ff00000041838 */
[----:B------:R-:W-:Y:S01]  /*4180*/  HMMA.16816.F32.BF16 R72, R76, R44, R72 ;  /* 0x0000002c4c48723c */ /* 0x000fe20000041848 */
[----:B-----5:R-:W-:-:S07]  /*4190*/  LOP3.LUT R99, R98, 0x3, RZ, 0xc0, !PT ;  /* 0x0000000362637812 */ /* 0x020fce00078ec0ff */
[----:B0-----:R-:W-:Y:S01]  /*41a0*/  HMMA.16816.F32.BF16 R52, R20, R50, R52 ;  /* 0x000000321434723c */ /* 0x001fe20000041834 */
[----:B-1----:R-:W-:Y:S01]  /*41b0*/  IMAD.SHL.U32 R0, R99, 0x2, RZ ;  /* 0x0000000263007824 */ /* 0x002fe200078e00ff */
[----:B------:R-:W-:-:S06]  /*41c0*/  LOP3.LUT R98, R98, 0xe0, RZ, 0xc0, !PT ;  /* 0x000000e062627812 */ /* 0x000fcc00078ec0ff */
[----:B------:R-:W-:Y:S01]  /*41d0*/  HMMA.16816.F32.BF16 R80, R20, R46, R80 ;  /* 0x0000002e1450723c */ /* 0x000fe20000041850 */
[----:B------:R-:W-:-:S07]  /*41e0*/  LEA.HI R0, R98, R0, RZ, 0x1e ;  /* 0x0000000062007211 */ /* 0x000fce00078ff0ff */
[----:B----4-:R-:W-:Y:S01]  /*41f0*/  HMMA.16816.F32.BF16 R56, R68, R50, R56 ;  /* 0x000000324438723c */ /* 0x010fe20000041838 */
[----:B------:R-:W-:-:S07]  /*4200*/  IADD3 R0, R0, UR4, RZ ;  /* 0x0000000400007c10 */ /* 0x000fce000fffe0ff */
[----:B------:R-:W-:Y:S01]  /*4210*/  HMMA.16816.F32.BF16 R72, R68, R46, R72 ;  /* 0x0000002e4448723c */ /* 0x000fe20000041848 */
[----:B------:R-:W-:Y:S01]  /*4220*/  IADD3 R2, R0, 0x40, RZ ;  /* 0x0000004000027810 */ /* 0x000fe20007ffe0ff */
[----:B------:R-:W-:-:S03]  /*4230*/  FMUL R3, R54, c[0x0][0x188] ;  /* 0x0000620036037a20 */ /* 0x000fc60000400000 */
[-C--:B------:R-:W-:Y:S02]  /*4240*/  ISETP.GE.AND P6, PT, R111, R2.reuse, PT ;  /* 0x000000026f00720c */ /* 0x080fe40003fc6270 */
[-C--:B------:R-:W-:Y:S02]  /*4250*/  ISETP.GE.AND P5, PT, R13, R2.reuse, PT ;  /* 0x000000020d00720c */ /* 0x080fe40003fa6270 */
[-C--:B------:R-:W-:Y:S02]  /*4260*/  ISETP.GE.AND P2, PT, R14, R2.reuse, PT ;  /* 0x000000020e00720c */ /* 0x080fe40003f46270 */
[----:B------:R-:W-:Y:S01]  /*4270*/  ISETP.GE.AND P4, PT, R15, R2, PT ;  /* 0x000000020f00720c */ /* 0x000fe20003f86270 */
[----:B------:R-:W-:Y:S01]  /*4280*/  FMUL R2, R52, c[0x0][0x188] ;  /* 0x0000620034027a20 */ /* 0x000fe20000400000 */
[----:B------:R-:W-:Y:S01]  /*4290*/  FSEL R3, R3, -INF , P5 ;  /* 0xff80000003037808 */ /* 0x000fe20002800000 */
[----:B------:R-:W-:Y:S01]  /*42a0*/  FMUL R27, R80, c[0x0][0x188] ;  /* 0x00006200501b7a20 */ /* 0x000fe20000400000 */
[-C--:B------:R-:W-:Y:S01]  /*42b0*/  ISETP.GE.AND P3, PT, R111, R0.reuse, PT ;  /* 0x000000006f00720c */ /* 0x080fe20003f66270 */
[----:B------:R-:W-:Y:S01]  /*42c0*/  FMUL R19, R81, c[0x0][0x188] ;  /* 0x0000620051137a20 */ /* 0x000fe20000400000 */
[----:B------:R-:W-:Y:S01]  /*42d0*/  FSEL R2, R2, -INF , P6 ;  /* 0xff80000002027808 */ /* 0x000fe20003000000 */
[----:B------:R-:W-:Y:S01]  /*42e0*/  FMUL R25, R82, c[0x0][0x188] ;  /* 0x0000620052197a20 */ /* 0x000fe20000400000 */
[-C--:B------:R-:W-:Y:S01]  /*42f0*/  ISETP.GT.AND P6, PT, R111, R0.reuse, PT ;  /* 0x000000006f00720c */ /* 0x080fe20003fc4270 */
[----:B------:R-:W-:Y:S01]  /*4300*/  FMUL R4, R56, c[0x0][0x188] ;  /* 0x0000620038047a20 */ /* 0x000fe20000400000 */
[-C--:B------:R-:W-:Y:S01]  /*4310*/  ISETP.GE.AND P5, PT, R13, R0.reuse, PT ;  /* 0x000000000d00720c */ /* 0x080fe20003fa6270 */
[----:B------:R-:W-:Y:S01]  /*4320*/  FMUL R20, R58, c[0x0][0x188] ;  /* 0x000062003a147a20 */ /* 0x000fe20000400000 */
[----:B------:R-:W-:Y:S01]  /*4330*/  FSEL R27, R27, -INF , P3 ;  /* 0xff8000001b1b7808 */ /* 0x000fe20001800000 */
        /* <DEDUP_REMOVED lines=9> */
[----:B------:R-:W-:-:S02]  /*43d0*/  ISETP.GT.AND P2, PT, R13, R0, PT ;  /* 0x000000000d00720c */ /* 0x000fc40003f44270 */
[CC--:B------:R-:W-:Y:S02]  /*43e0*/  ISETP.GE.AND P4, PT, R14.reuse, R0.reuse, PT ;  /* 0x000000000e00720c */ /* 0x0c0fe40003f86270 */
[-C--:B------:R-:W-:Y:S02]  /*43f0*/  ISETP.GT.AND P3, PT, R14, R0.reuse, PT ;  /* 0x000000000e00720c */ /* 0x080fe40003f64270 */
[CC--:B------:R-:W-:Y:S02]  /*4400*/  ISETP.GE.AND P6, PT, R15.reuse, R0.reuse, PT ;  /* 0x000000000f00720c */ /* 0x0c0fe40003fc6270 */
[----:B------:R-:W-:Y:S02]  /*4410*/  ISETP.GT.AND P5, PT, R15, R0, PT ;  /* 0x000000000f00720c */ /* 0x000fe40003fa4270 */
[----:B------:R-:W-:Y:S02]  /*4420*/  IADD3 R0, R0, 0x41, RZ ;  /* 0x0000004100007810 */ /* 0x000fe40007ffe0ff */
[----:B------:R-:W-:-:S02]  /*4430*/  FSEL R26, R26, -INF , P2 ;  /* 0xff8000001a1a7808 */ /* 0x000fc40001000000 */
[----:B------:R-:W-:Y:S02]  /*4440*/  FSEL R24, R24, -INF , P4 ;  /* 0xff80000018187808 */ /* 0x000fe40002000000 */
[----:B------:R-:W-:Y:S02]  /*4450*/  FSEL R23, R23, -INF , P3 ;  /* 0xff80000017177808 */ /* 0x000fe40001800000 */
[----:B------:R-:W-:Y:S02]  /*4460*/  FSEL R21, R21, -INF , P6 ;  /* 0xff80000015157808 */ /* 0x000fe40003000000 */
[----:B------:R-:W-:Y:S01]  /*4470*/  FSEL R22, R22, -INF , P5 ;  /* 0xff80000016167808 */ /* 0x000fe20002800000 */
[----:B------:R-:W-:Y:S01]  /*4480*/  FMUL R44, R53, c[0x0][0x188] ;  /* 0x00006200352c7a20 */ /* 0x000fe20000400000 */
[-C--:B------:R-:W-:Y:S01]  /*4490*/  ISETP.GE.AND P2, PT, R111, R0.reuse, PT ;  /* 0x000000006f00720c */ /* 0x080fe20003f46270 */
[----:B------:R-:W-:Y:S01]  /*44a0*/  FMUL R46, R55, c[0x0][0x188] ;  /* 0x00006200372e7a20 */ /* 0x000fe20000400000 */
[-C--:B------:R-:W-:Y:S01]  /*44b0*/  ISETP.GE.AND P4, PT, R13, R0.reuse, PT ;  /* 0x000000000d00720c */ /* 0x080fe20003f86270 */
[----:B------:R-:W-:Y:S01]  /*44c0*/  FMUL R47, R57, c[0x0][0x188] ;  /* 0x00006200392f7a20 */ /* 0x000fe20000400000 */
[-C--:B------:R-:W-:Y:S01]  /*44d0*/  ISETP.GE.AND P3, PT, R14, R0.reuse, PT ;  /* 0x000000000e00720c */ /* 0x080fe20003f66270 */
[----:B------:R-:W-:Y:S01]  /*44e0*/  FMUL R49, R59, c[0x0][0x188] ;  /* 0x000062003b317a20 */ /* 0x000fe20000400000 */
[----:B------:R-:W-:-:S02]  /*44f0*/  ISETP.GE.AND P6, PT, R15, R0, PT ;  /* 0x000000000f00720c */ /* 0x000fc40003fc6270 */
[----:B------:R-:W-:Y:S02]  /*4500*/  FMNMX R51, R27, R19, !PT ;  /* 0x000000131b337209 */ /* 0x000fe40007800000 */
[----:B------:R-:W-:Y:S02]  /*4510*/  FMNMX R52, R25, R26, !PT ;  /* 0x0000001a19347209 */ /* 0x000fe40007800000 */
[----:B------:R-:W-:Y:S02]  /*4520*/  FMNMX R48, R24, R23, !PT ;  /* 0x0000001718307209 */ /* 0x000fe40007800000 */
[----:B------:R-:W-:Y:S02]  /*4530*/  FMNMX R45, R21, R22, !PT ;  /* 0x00000016152d7209 */ /* 0x000fe40007800000 */
[----:B------:R-:W-:Y:S02]  /*4540*/  FSEL R44, R44, -INF , P2 ;  /* 0xff8000002c2c7808 */ /* 0x000fe40001000000 */
[----:B------:R-:W-:-:S02]  /*4550*/  FSEL R46, R46, -INF , P4 ;  /* 0xff8000002e2e7808 */ /* 0x000fc40002000000 */
[----:B------:R-:W-:Y:S02]  /*4560*/  FSEL R47, R47, -INF , P3 ;  /* 0xff8000002f2f7808 */ /* 0x000fe40001800000 */
[----:B------:R-:W-:Y:S02]  /*4570*/  FSEL R49, R49, -INF , P6 ;  /* 0xff80000031317808 */ /* 0x000fe40003000000 */
[----:B------:R-:W-:Y:S02]  /*4580*/  FMNMX R51, R2, R51, !PT ;  /* 0x0000003302337209 */ /* 0x000fe40007800000 */
[----:B------:R-:W-:Y:S02]  /*4590*/  FMNMX R52, R3, R52, !PT ;  /* 0x0000003403347209 */ /* 0x000fe40007800000 */
[----:B------:R-:W-:Y:S02]  /*45a0*/  FMNMX R48, R4, R48, !PT ;  /* 0x0000003004307209 */ /* 0x000fe40007800000 */
[----:B------:R-:W-:-:S02]  /*45b0*/  FMNMX R45, R20, R45, !PT ;  /* 0x0000002d142d7209 */ /* 0x000fc40007800000 */
[----:B------:R-:W-:Y:S02]  /*45c0*/  FMNMX R51, R44, R51, !PT ;  /* 0x000000332c337209 */ /* 0x000fe40007800000 */
[----:B------:R-:W-:Y:S02]  /*45d0*/  FMNMX R52, R46, R52, !PT ;  /* 0x000000342e347209 */ /* 0x000fe40007800000 */
[----:B------:R-:W-:Y:S02]  /*45e0*/  FMNMX R48, R47, R48, !PT ;  /* 0x000000302f307209 */ /* 0x000fe40007800000 */
[----:B------:R-:W-:Y:S01]  /*45f0*/  FMNMX R45, R49, R45, !PT ;  /* 0x0000002d312d7209 */ /* 0x000fe20007800000 */
[----:B------:R-:W0:Y:S04]  /*4600*/  SHFL.BFLY PT, R53, R51, 0x2, 0x1f ;  /* 0x0c401f0033357f89 */ /* 0x000e2800000e0000 */
[----:B------:R-:W1:Y:S04]  /*4610*/  SHFL.BFLY PT, R54, R52, 0x2, 0x1f ;  /* 0x0c401f0034367f89 */ /* 0x000e6800000e0000 */
[----:B------:R-:W2:Y:S04]  /*4620*/  SHFL.BFLY PT, R50, R48, 0x2, 0x1f ;  /* 0x0c401f0030327f89 */ /* 0x000ea800000e0000 */
[----:B------:R-:W3:Y:S01]  /*4630*/  SHFL.BFLY PT, R0, R45, 0x2, 0x1f ;  /* 0x0c401f002d007f89 */ /* 0x000ee200000e0000 */
[----:B0-----:R-:W-:-:S02]  /*4640*/  FMNMX R53, R51, R53, !PT ;  /* 0x0000003533357209 */ /* 0x001fc40007800000 */
[----:B-1----:R-:W-:Y:S02]  /*4650*/  FMNMX R54, R52, R54, !PT ;  /* 0x0000003634367209 */ /* 0x002fe40007800000 */
[----:B--2---:R-:W-:Y:S02]  /*4660*/  FMNMX R50, R48, R50, !PT ;  /* 0x0000003230327209 */ /* 0x004fe40007800000 */
[----:B---3--:R-:W-:Y:S01]  /*4670*/  FMNMX R0, R45, R0, !PT ;  /* 0x000000002d007209 */ /* 0x008fe20007800000 */
[----:B------:R-:W0:Y:S04]  /*4680*/  SHFL.BFLY PT, R48, R54, 0x1, 0x1f ;  /* 0x0c201f0036307f89 */ /* 0x000e2800000e0000 */
[----:B------:R-:W1:Y:S04]  /*4690*/  SHFL.BFLY PT, R45, R53, 0x1, 0x1f ;  /* 0x0c201f00352d7f89 */ /* 0x000e6800000e0000 */
[----:B------:R-:W2:Y:S04]  /*46a0*/  SHFL.BFLY PT, R51, R50, 0x1, 0x1f ;  /* 0x0c201f0032337f89 */ /* 0x000ea800000e0000 */
[----:B------:R-:W3:Y:S01]  /*46b0*/  SHFL.BFLY PT, R52, R0, 0x1, 0x1f ;  /* 0x0c201f0000347f89 */ /* 0x000ee200000e0000 */
[----:B------:R-:W-:Y:S01]  /*46c0*/  BSSY B0, `(.L_x_1) ;  /* 0x0000011000007945 */ /* 0x000fe20003800000 */
[----:B0-----:R-:W-:-:S02]  /*46d0*/  FMNMX R48, R54, R48, !PT ;  /* 0x0000003036307209 */ /* 0x001fc40007800000 */
[----:B-1----:R-:W-:Y:S02]  /*46e0*/  FMNMX R45, R53, R45, !PT ;  /* 0x0000002d352d7209 */ /* 0x002fe40007800000 */
[----:B--2---:R-:W-:Y:S02]  /*46f0*/  FMNMX R51, R50, R51, !PT ;  /* 0x0000003332337209 */ /* 0x004fe40007800000 */
[----:B---3--:R-:W-:Y:S01]  /*4700*/  FMNMX R52, R0, R52, !PT ;  /* 0x0000003400347209 */ /* 0x008fe20007800000 */
[----:B------:R-:W-:Y:S06]  /*4710*/  BAR.SYNC.DEFER_BLOCKING 0x0 ;  /* 0x0000000000007b1d */ /* 0x000fec0000010000 */
[----:B------:R-:W-:Y:S05]  /*4720*/  @P1 BRA `(.L_x_2) ;  /* 0x000000a000001947 */ /* 0x000fea0003800000 */
[----:B------:R-:W2:Y:S04]  /*4730*/  LDL R60, [R1] ;  /* 0x00000000013c7983 */ /* 0x000ea80000100800 */
[----:B------:R-:W0:Y:S02]  /*4740*/  S2R R98, SR_TID.X ;  /* 0x0000000000627919 */ /* 0x000e240000002100 */
[----:B0-----:R-:W-:-:S02]  /*4750*/  LOP3.LUT R99, R98, 0xff, RZ, 0xc0, !PT ;  /* 0x000000ff62637812 */ /* 0x001fc400078ec0ff */
[----:B------:R-:W-:Y:S02]  /*4760*/  LOP3.LUT R98, R98, 0x1c, RZ, 0xc0, !PT ;  /* 0x0000001c62627812 */ /* 0x000fe400078ec0ff */
[----:B------:R-:W-:-:S03]  /*4770*/  SHF.R.U32.HI R62, RZ, 0x3, R99 ;  /* 0x00000003ff3e7819 */ /* 0x000fc60000011663 */
[----:B------:R-:W-:Y:S01]  /*4780*/  IMAD.SHL.U32 R61, R98, 0x8, RZ ;  /* 0x00000008623d7824 */ /* 0x000fe200078e00ff */
[----:B------:R-:W-:-:S05]  /*4790*/  LOP3.LUT R62, R62, 0x1c, RZ, 0xc0, !PT ;  /* 0x0000001c3e3e7812 */ /* 0x000fca00078ec0ff */
[----:B------:R-:W-:-:S05]  /*47a0*/  IMAD.IADD R61, R61, 0x1, R62 ;  /* 0x000000013d3d7824 */ /* 0x000fca00078e023e */
[----:B------:R0:W-:Y:S04]  /*47b0*/  STS [R61], R45 ;  /* 0x0000002d3d007388 */ /* 0x0001e80000000800 */
[----:B--2---:R0:W-:Y:S02]  /*47c0*/  STS [R60], R48 ;  /* 0x000000303c007388 */ /* 0x0041e40000000800 */
.L_x_2:
[----:B------:R-:W-:Y:S05]  /*47d0*/  BSYNC B0 ;  /* 0x0000000000007941 */ /* 0x000fea0003800000 */
.L_x_1:
[----:B------:R-:W-:Y:S01]  /*47e0*/  BSSY B0, `(.L_x_3) ;  /* 0x000000c000007945 */ /* 0x000fe20003800000 */
[----:B------:R-:W-:Y:S05]  /*47f0*/  @P1 BRA `(.L_x_4) ;  /* 0x000000a000001947 */ /* 0x000fea0003800000 */
[----:B------:R-:W1:Y:S02]  /*4800*/  S2R R0, SR_TID.X ;  /* 0x0000000000007919 */ /* 0x000e640000002100 */
[----:B-1----:R-:W-:-:S04]  /*4810*/  LOP3.LUT R0, R0, 0xff, RZ, 0xc0, !PT ;  /* 0x000000ff00007812 */ /* 0x002fc800078ec0ff */
[--C-:B0-----:R-:W-:Y:S02]  /*4820*/  SHF.R.U32.HI R45, RZ, 0x3, R0.reuse ;  /* 0x00000003ff2d7819 */ /* 0x101fe40000011600 */
[----:B------:R-:W-:Y:S02]  /*4830*/  SHF.R.U32.HI R0, RZ, 0x3, R0 ;  /* 0x00000003ff007819 */ /* 0x000fe40000011600 */
[----:B------:R-:W-:Y:S02]  /*4840*/  LOP3.LUT R45, R45, 0x1c, RZ, 0xc0, !PT ;  /* 0x0000001c2d2d7812 */ /* 0x000fe400078ec0ff */
[----:B------:R-:W-:-:S03]  /*4850*/  LOP3.LUT R0, R0, 0x1c, RZ, 0xc0, !PT ;  /* 0x0000001c00007812 */ /* 0x000fc600078ec0ff */
[----:B------:R-:W-:Y:S02]  /*4860*/  IMAD.IADD R45, R45, 0x1, R125 ;  /* 0x000000012d2d7824 */ /* 0x000fe400078e027d */
[----:B------:R-:W-:-:S03]  /*4870*/  IMAD.IADD R0, R0, 0x1, R123 ;  /* 0x0000000100007824 */ /* 0x000fc600078e027b */
[----:B------:R0:W-:Y:S04]  /*4880*/  STS [R45], R51 ;  /* 0x000000332d007388 */ /* 0x0001e80000000800 */
[----:B------:R0:W-:Y:S02]  /*4890*/  @!P1 STS [R0], R52 ;  /* 0x0000003400009388 */ /* 0x0001e40000000800 */
.L_x_4:
[----:B------:R-:W-:Y:S05]  /*48a0*/  BSYNC B0 ;  /* 0x0000000000007941 */ /* 0x000fea0003800000 */
.L_x_3:
[----:B------:R-:W1:Y:S01]  /*48b0*/  S2R R59, SR_TID.X ;  /* 0x00000000003b7919 */ /* 0x000e620000002100 */
[----:B------:R-:W-:Y:S03]  /*48c0*/  BSSY B0, `(.L_x_5) ;  /* 0x000007b000007945 */ /* 0x000fe60003800000 */
[----:B------:R-:W-:Y:S06]  /*48d0*/  BAR.SYNC.DEFER_BLOCKING 0x0 ;  /* 0x0000000000007b1d */ /* 0x000fec0000010000 */
[----:B0-----:R-:W0:Y:S04]  /*48e0*/  S2R R48, SR_TID.X ;  /* 0x0000000000307919 */ /* 0x001e280000002100 */
[----:B------:R-:W2:Y:S01]  /*48f0*/  S2R R62, SR_TID.X ;  /* 0x00000000003e7919 */ /* 0x000ea20000002100 */
[----:B-1----:R-:W-:-:S05]  /*4900*/  LOP3.LUT R80, R59, 0xff, RZ, 0xc0, !PT ;  /* 0x000000ff3b507812 */ /* 0x002fca00078ec0ff */
[----:B------:R-:W1:Y:S01]  /*4910*/  LDS R0, [R80.X4] ;  /* 0x0000000050007984 */ /* 0x000e620000004800 */
[----:B0-----:R-:W-:Y:S02]  /*4920*/  SHF.R.U32.HI R48, RZ, 0x2, R48 ;  /* 0x00000002ff307819 */ /* 0x001fe40000011630 */
[----:B--2---:R-:W-:Y:S02]  /*4930*/  LOP3.LUT R61, R62, 0x1c, RZ, 0xc0, !PT ;  /* 0x0000001c3e3d7812 */ /* 0x004fe400078ec0ff */
[----:B------:R-:W-:-:S04]  /*4940*/  SGXT.U32 R48, R48, 0x3 ;  /* 0x000000033030781a */ /* 0x000fc80000000000 */
[----:B------:R-:W-:-:S04]  /*4950*/  LOP3.LUT R48, R48, 0x8, RZ, 0xfc, !PT ;  /* 0x0000000830307812 */ /* 0x000fc800078efcff */
[----:B------:R-:W-:Y:S01]  /*4960*/  SHF.L.U32 R48, R48, 0x5, RZ ;  /* 0x0000000530307819 */ /* 0x000fe200000006ff */
[----:B-1----:R-:W0:Y:S02]  /*4970*/  SHFL.BFLY PT, R45, R0, 0x4, 0x1f ;  /* 0x0c801f00002d7f89 */ /* 0x002e2400000e0000 */
[----:B0-----:R-:W-:-:S05]  /*4980*/  FMNMX R45, R0, R45, !PT ;  /* 0x0000002d002d7209 */ /* 0x001fca0007800000 */
[----:B------:R-:W0:Y:S02]  /*4990*/  SHFL.BFLY PT, R0, R45, 0x2, 0x1f ;  /* 0x0c401f002d007f89 */ /* 0x000e2400000e0000 */
[----:B0-----:R-:W-:-:S05]  /*49a0*/  FMNMX R0, R45, R0, !PT ;  /* 0x000000002d007209 */ /* 0x001fca0007800000 */
[----:B------:R-:W0:Y:S02]  /*49b0*/  SHFL.BFLY PT, R45, R0, 0x1, 0x1f ;  /* 0x0c201f00002d7f89 */ /* 0x000e2400000e0000 */
[----:B0-----:R-:W-:-:S05]  /*49c0*/  FMNMX R45, R0, R45, !PT ;  /* 0x0000002d002d7209 */ /* 0x001fca0007800000 */
[----:B------:R-:W-:Y:S04]  /*49d0*/  @!P0 STS [R80.X4], R45 ;  /* 0x0000002d50008388 */ /* 0x000fe80000004800 */
[----:B------:R-:W-:Y:S06]  /*49e0*/  BAR.SYNC.DEFER_BLOCKING 0x0 ;  /* 0x0000000000007b1d */ /* 0x000fec0000010000 */
[----:B------:R-:W0:Y:S04]  /*49f0*/  LDS R0, [R61.X8] ;  /* 0x000000003d007984 */ /* 0x000e280000008800 */
[----:B------:R-:W1:Y:S04]  /*4a00*/  LDS R45, [R48] ;  /* 0x00000000302d7984 */ /* 0x000e680000000800 */
[----:B------:R-:W2:Y:S04]  /*4a10*/  LDS R48, [R125] ;  /* 0x000000007d307984 */ /* 0x000ea80000000800 */
[----:B------:R-:W3:Y:S01]  /*4a20*/  LDS R50, [R123] ;  /* 0x000000007b327984 */ /* 0x000ee20000000800 */
[----:B0-----:R-:W-:-:S05]  /*4a30*/  FMNMX R0, R0, R5, !PT ;  /* 0x0000000500007209 */ /* 0x001fca0007800000 */
[--C-:B------:R-:W-:Y:S01]  /*4a40*/  FADD R51, R2, -R0.reuse ;  /* 0x8000000002337221 */ /* 0x100fe20000000000 */
[----:B-1----:R-:W-:Y:S01]  /*4a50*/  FMNMX R2, R45, R18, !PT ;  /* 0x000000122d027209 */ /* 0x002fe20007800000 */
[--C-:B------:R-:W-:Y:S02]  /*4a60*/  FADD R45, R44, -R0.reuse ;  /* 0x800000002c2d7221 */ /* 0x100fe40000000000 */
[----:B------:R-:W-:Y:S02]  /*4a70*/  FMUL R51, R51, 1.4426950216293334961 ;  /* 0x3fb8aa3b33337820 */ /* 0x000fe40000400000 */
[----:B------:R-:W-:Y:S02]  /*4a80*/  FMUL R45, R45, 1.4426950216293334961 ;  /* 0x3fb8aa3b2d2d7820 */ /* 0x000fe40000400000 */
[----:B------:R0:W-:Y:S01]  /*4a90*/  MUFU.EX2 R44, R51 ;  /* 0x00000033002c7308 */ /* 0x0001e20000000800 */
[--C-:B------:R-:W-:Y:S02]  /*4aa0*/  FADD R27, R27, -R0.reuse ;  /* 0x800000001b1b7221 */ /* 0x100fe40000000000 */
[----:B------:R-:W-:-:S02]  /*4ab0*/  FADD R19, R19, -R0 ;  /* 0x8000000013137221 */ /* 0x000fc40000000000 */
[--C-:B------:R-:W-:Y:S02]  /*4ac0*/  FADD R26, R26, -R2.reuse ;  /* 0x800000021a1a7221 */ /* 0x100fe40000000000 */
[----:B------:R-:W-:Y:S02]  /*4ad0*/  FMUL R27, R27, 1.4426950216293334961 ;  /* 0x3fb8aa3b1b1b7820 */ /* 0x000fe40000400000 */
[----:B0-----:R-:W-:Y:S02]  /*4ae0*/  FADD R51, R25, -R2 ;  /* 0x8000000219337221 */ /* 0x001fe40000000000 */
[----:B------:R0:W-:Y:S01]  /*4af0*/  MUFU.EX2 R25, R45 ;  /* 0x0000002d00197308 */ /* 0x0001e20000000800 */
[----:B------:R-:W-:Y:S02]  /*4b00*/  FMUL R19, R19, 1.4426950216293334961 ;  /* 0x3fb8aa3b13137820 */ /* 0x000fe40000400000 */
[----:B------:R-:W-:Y:S02]  /*4b10*/  FMUL R26, R26, 1.4426950216293334961 ;  /* 0x3fb8aa3b1a1a7820 */ /* 0x000fe40000400000 */
[----:B------:R-:W-:-:S02]  /*4b20*/  FADD R18, -R2, R18 ;  /* 0x0000001202127221 */ /* 0x000fc40000000100 */
[----:B------:R-:W-:Y:S01]  /*4b30*/  FADD R5, -R0, R5 ;  /* 0x0000000500057221 */ /* 0x000fe20000000100 */
[----:B------:R-:W-:Y:S01]  /*4b40*/  MUFU.EX2 R27, R27 ;  /* 0x0000001b001b7308 */ /* 0x000fe20000000800 */
[----:B0-----:R-:W-:Y:S02]  /*4b50*/  FMUL R45, R51, 1.4426950216293334961 ;  /* 0x3fb8aa3b332d7820 */ /* 0x001fe40000400000 */
[--C-:B------:R-:W-:Y:S01]  /*4b60*/  FADD R51, R3, -R2.reuse ;  /* 0x8000000203337221 */ /* 0x100fe20000000000 */
[----:B--2---:R-:W-:Y:S01]  /*4b70*/  FMNMX R3, R48, R7, !PT ;  /* 0x0000000730037209 */ /* 0x004fe20007800000 */
[----:B------:R-:W-:Y:S02]  /*4b80*/  FADD R48, R46, -R2 ;  /* 0x800000022e307221 */ /* 0x000fe40000000000 */
[----:B------:R-:W-:Y:S01]  /*4b90*/  FMUL R51, R51, 1.4426950216293334961 ;  /* 0x3fb8aa3b33337820 */ /* 0x000fe20000400000 */
[----:B------:R-:W0:Y:S01]  /*4ba0*/  MUFU.EX2 R19, R19 ;  /* 0x0000001300137308 */ /* 0x000e220000000800 */
[----:B------:R-:W-:-:S02]  /*4bb0*/  FMUL R48, R48, 1.4426950216293334961 ;  /* 0x3fb8aa3b30307820 */ /* 0x000fc40000400000 */
[--C-:B------:R-:W-:Y:S02]  /*4bc0*/  FADD R47, R47, -R3.reuse ;  /* 0x800000032f2f7221 */ /* 0x100fe40000000000 */
[----:B------:R-:W-:Y:S02]  /*4bd0*/  FADD R23, R23, -R3 ;  /* 0x8000000317177221 */ /* 0x000fe40000000000 */
[----:B------:R-:W-:Y:S01]  /*4be0*/  FMUL R47, R47, 1.4426950216293334961 ;  /* 0x3fb8aa3b2f2f7820 */ /* 0x000fe20000400000 */
[----:B------:R1:W-:Y:S01]  /*4bf0*/  MUFU.EX2 R46, R51 ;  /* 0x00000033002e7308 */ /* 0x0003e20000000800 */
[----:B------:R-:W-:Y:S02]  /*4c00*/  FMUL R23, R23, 1.4426950216293334961 ;  /* 0x3fb8aa3b17177820 */ /* 0x000fe40000400000 */
[----:B------:R-:W-:-:S05]  /*4c10*/  FMUL R5, R5, 1.4426950216293334961 ;  /* 0x3fb8aa3b05057820 */ /* 0x000fca0000400000 */
[----:B------:R-:W-:Y:S01]  /*4c20*/  MUFU.EX2 R45, R45 ;  /* 0x0000002d002d7308 */ /* 0x000fe20000000800 */
[----:B-1----:R-:W-:Y:S02]  /*4c30*/  FADD R51, R24, -R3 ;  /* 0x8000000318337221 */ /* 0x002fe40000000000 */
[----:B0-----:R-:W-:-:S04]  /*4c40*/  FADD R58, R27, R19 ;  /* 0x000000131b3a7221 */ /* 0x001fc80000000000 */
[----:B------:R-:W-:Y:S01]  /*4c50*/  FADD R58, R44, R58 ;  /* 0x0000003a2c3a7221 */ /* 0x000fe20000000000 */
[----:B------:R-:W0:Y:S03]  /*4c60*/  MUFU.EX2 R26, R26 ;  /* 0x0000001a001a7308 */ /* 0x000e260000000800 */
[----:B------:R-:W-:-:S05]  /*4c70*/  FADD R58, R25, R58 ;  /* 0x0000003a193a7221 */ /* 0x000fca0000000000 */
[----:B------:R1:W2:Y:S01]  /*4c80*/  MUFU.EX2 R24, R48 ;  /* 0x0000003000187308 */ /* 0x0002a20000000800 */
[----:B------:R-:W4:Y:S01]  /*4c90*/  SHFL.BFLY PT, R55, R58, 0x2, 0x1f ;  /* 0x0c401f003a377f89 */ /* 0x000f2200000e0000 */
[----:B0-----:R-:W-:-:S06]  /*4ca0*/  FADD R56, R45, R26 ;  /* 0x0000001a2d387221 */ /* 0x001fcc0000000000 */
[----:B------:R-:W-:Y:S01]  /*4cb0*/  MUFU.EX2 R23, R23 ;  /* 0x0000001700177308 */ /* 0x000fe20000000800 */
[----:B-1----:R-:W-:Y:S02]  /*4cc0*/  FMUL R48, R51, 1.4426950216293334961 ;  /* 0x3fb8aa3b33307820 */ /* 0x002fe40000400000 */
[----:B------:R-:W-:Y:S01]  /*4cd0*/  FADD R51, R4, -R3 ;  /* 0x8000000304337221 */ /* 0x000fe20000000000 */
[----:B---3--:R-:W-:Y:S01]  /*4ce0*/  FMNMX R4, R50, R17, !PT ;  /* 0x0000001132047209 */ /* 0x008fe20007800000 */
[----:B------:R-:W-:Y:S02]  /*4cf0*/  FADD R56, R46, R56 ;  /* 0x000000382e387221 */ /* 0x000fe40000000000 */
[----:B------:R-:W-:Y:S01]  /*4d00*/  FMUL R51, R51, 1.4426950216293334961 ;  /* 0x3fb8aa3b33337820 */ /* 0x000fe20000400000 */
[----:B------:R-:W0:Y:S01]  /*4d10*/  MUFU.EX2 R48, R48 ;  /* 0x0000003000307308 */ /* 0x000e220000000800 */
[--C-:B------:R-:W-:Y:S02]  /*4d20*/  FADD R50, R21, -R4.reuse ;  /* 0x8000000415327221 */ /* 0x100fe40000000000 */
[----:B------:R-:W-:-:S02]  /*4d30*/  FADD R22, R22, -R4 ;  /* 0x8000000416167221 */ /* 0x000fc40000000000 */
[--C-:B------:R-:W-:Y:S02]  /*4d40*/  FADD R20, R20, -R4.reuse ;  /* 0x8000000414147221 */ /* 0x100fe40000000000 */
[----:B------:R-:W-:Y:S01]  /*4d50*/  FMUL R22, R22, 1.4426950216293334961 ;  /* 0x3fb8aa3b16167820 */ /* 0x000fe20000400000 */
[----:B------:R1:W-:Y:S01]  /*4d60*/  MUFU.EX2 R21, R47 ;  /* 0x0000002f00157308 */ /* 0x0003e20000000800 */
[----:B------:R-:W-:Y:S02]  /*4d70*/  FMUL R20, R20, 1.4426950216293334961 ;  /* 0x3fb8aa3b14147820 */ /* 0x000fe40000400000 */
[----:B------:R-:W-:Y:S02]  /*4d80*/  FADD R49, R49, -R4 ;  /* 0x8000000431317221 */ /* 0x000fe40000000000 */
[----:B--2---:R-:W-:Y:S02]  /*4d90*/  FADD R56, R24, R56 ;  /* 0x0000003818387221 */ /* 0x004fe40000000000 */
[----:B----4-:R-:W-:Y:S01]  /*4da0*/  FADD R55, R58, R55 ;  /* 0x000000373a377221 */ /* 0x010fe20000000000 */
[----:B------:R-:W-:Y:S01]  /*4db0*/  MUFU.EX2 R22, R22 ;  /* 0x0000001600167308 */ /* 0x000fe20000000800 */
[----:B-1----:R-:W-:Y:S01]  /*4dc0*/  FMUL R47, R50, 1.4426950216293334961 ;  /* 0x3fb8aa3b322f7820 */ /* 0x002fe20000400000 */
[----:B------:R-:W1:Y:S01]  /*4dd0*/  SHFL.BFLY PT, R57, R56, 0x2, 0x1f ;  /* 0x0c401f0038397f89 */ /* 0x000e6200000e0000 */
[----:B------:R-:W-:-:S02]  /*4de0*/  FMUL R58, R18, 1.4426950216293334961 ;  /* 0x3fb8aa3b123a7820 */ /* 0x000fc40000400000 */
[----:B------:R-:W-:Y:S02]  /*4df0*/  FADD R18, -R3, R7 ;  /* 0x0000000703127221 */ /* 0x000fe40000000100 */
[----:B------:R-:W-:Y:S01]  /*4e00*/  FADD R17, -R4, R17 ;  /* 0x0000001104117221 */ /* 0x000fe20000000100 */
[----:B------:R-:W2:Y:S01]  /*4e10*/  MUFU.EX2 R47, R47 ;  /* 0x0000002f002f7308 */ /* 0x000ea20000000800 */
[----:B------:R-:W-:Y:S02]  /*4e20*/  FMUL R18, R18, 1.4426950216293334961 ;  /* 0x3fb8aa3b12127820 */ /* 0x000fe40000400000 */
[----:B------:R-:W-:-:S05]  /*4e30*/  FMUL R17, R17, 1.4426950216293334961 ;  /* 0x3fb8aa3b11117820 */ /* 0x000fca0000400000 */
[----:B------:R3:W4:Y:S08]  /*4e40*/  MUFU.EX2 R54, R20 ;  /* 0x0000001400367308 */ /* 0x0007300000000800 */
[----:B------:R-:W5:Y:S01]  /*4e50*/  MUFU.EX2 R53, R51 ;  /* 0x0000003300357308 */ /* 0x000f620000000800 */
[----:B---3--:R-:W-:Y:S02]  /*4e60*/  FMUL R20, R49, 1.4426950216293334961 ;  /* 0x3fb8aa3b31147820 */ /* 0x008fe40000400000 */
[----:B0-----:R-:W-:-:S02]  /*4e70*/  FADD R49, R48, R23 ;  /* 0x0000001730317221 */ /* 0x001fc40000000000 */
[----:B--2---:R-:W-:Y:S02]  /*4e80*/  FADD R50, R47, R22 ;  /* 0x000000162f327221 */ /* 0x004fe40000000000 */
[----:B-1----:R-:W-:Y:S01]  /*4e90*/  FADD R57, R56, R57 ;  /* 0x0000003938397221 */ /* 0x002fe20000000000 */
[----:B------:R-:W0:Y:S01]  /*4ea0*/  MUFU.EX2 R20, R20 ;  /* 0x0000001400147308 */ /* 0x000e220000000800 */
[----:B----4-:R-:W-:Y:S01]  /*4eb0*/  FADD R50, R54, R50 ;  /* 0x0000003236327221 */ /* 0x010fe20000000000 */
[----:B------:R-:W1:Y:S01]  /*4ec0*/  SHFL.BFLY PT, R56, R55, 0x1, 0x1f ;  /* 0x0c201f0037387f89 */ /* 0x000e6200000e0000 */
[----:B-----5:R-:W-:-:S05]  /*4ed0*/  FADD R49, R53, R49 ;  /* 0x0000003135317221 */ /* 0x020fca0000000000 */
[----:B------:R2:W3:Y:S01]  /*4ee0*/  MUFU.EX2 R7, R58 ;  /* 0x0000003a00077308 */ /* 0x0004e20000000800 */
[----:B------:R-:W-:Y:S02]  /*4ef0*/  FADD R49, R21, R49 ;  /* 0x0000003115317221 */ /* 0x000fe40000000000 */
[----:B0-----:R-:W-:-:S03]  /*4f00*/  FADD R50, R20, R50 ;  /* 0x0000003214327221 */ /* 0x001fc60000000000 */
[----:B------:R-:W0:Y:S02]  /*4f10*/  SHFL.BFLY PT, R51, R49, 0x2, 0x1f ;  /* 0x0c401f0031337f89 */ /* 0x000e2400000e0000 */
[----:B------:R-:W4:Y:S02]  /*4f20*/  MUFU.EX2 R5, R5 ;  /* 0x0000000500057308 */ /* 0x000f240000000800 */
[----:B------:R-:W5:Y:S04]  /*4f30*/  SHFL.BFLY PT, R52, R50, 0x2, 0x1f ;  /* 0x0c401f0032347f89 */ /* 0x000f6800000e0000 */
[----:B--2---:R-:W2:Y:S02]  /*4f40*/  SHFL.BFLY PT, R58, R57, 0x1, 0x1f ;  /* 0x0c201f00393a7f89 */ /* 0x004ea400000e0000 */
[----:B------:R-:W2:Y:S01]  /*4f50*/  MUFU.EX2 R18, R18 ;  /* 0x0000001200127308 */ /* 0x000ea20000000800 */
[----:B-1----:R-:W-:-:S07]  /*4f60*/  FADD R56, R55, R56 ;  /* 0x0000003837387221 */ /* 0x002fce0000000000 */
[----:B------:R-:W1:Y:S01]  /*4f70*/  MUFU.EX2 R17, R17 ;  /* 0x0000001100117308 */ /* 0x000e620000000800 */
[----:B0-----:R-:W-:Y:S02]  /*4f80*/  FADD R51, R49, R51 ;  /* 0x0000003331337221 */ /* 0x001fe40000000000 */
[----:B-----5:R-:W-:-:S03]  /*4f90*/  FADD R52, R50, R52 ;  /* 0x0000003432347221 */ /* 0x020fc60000000000 */
[----:B------:R0:W0:Y:S01]  /*4fa0*/  SHFL.BFLY PT, R49, R51, 0x1, 0x1f ;  /* 0x0c201f0033317f89 */ /* 0x00002200000e0000 */
[----:B--2---:R-:W-:-:S03]  /*4fb0*/  FADD R58, R57, R58 ;  /* 0x0000003a393a7221 */ /* 0x004fc60000000000 */
[----:B------:R2:W0:Y:S04]  /*4fc0*/  SHFL.BFLY PT, R50, R52, 0x1, 0x1f ;  /* 0x0c201f0034327f89 */ /* 0x00042800000e0000 */
[----:B------:R-:W-:Y:S06]  /*4fd0*/  BAR.SYNC.DEFER_BLOCKING 0x0 ;  /* 0x0000000000007b1d */ /* 0x000fec0000010000 */
[----:B------:R-:W-:Y:S05]  /*4fe0*/  @P1 BRA `(.L_x_6) ;  /* 0x0000008000001947 */ /* 0x000fea0003800000 */
[----:B-1234-:R-:W2:Y:S01]  /*4ff0*/  LDL R60, [R1] ;  /* 0x00000000013c7983 */ /* 0x01eea20000100800 */
[----:B------:R-:W-:Y:S01]  /*5000*/  LOP3.LUT R62, R62, 0xff, RZ, 0xc0, !PT ;  /* 0x000000ff3e3e7812 */ /* 0x000fe200078ec0ff */
[----:B------:R-:W-:-:S03]  /*5010*/  IMAD.SHL.U32 R61, R61, 0x8, RZ ;  /* 0x000000083d3d7824 */ /* 0x000fc600078e00ff */
[----:B------:R-:W-:-:S04]  /*5020*/  SHF.R.U32.HI R62, RZ, 0x3, R62 ;  /* 0x00000003ff3e7819 */ /* 0x000fc8000001163e */
[----:B------:R-:W-:-:S05]  /*5030*/  LOP3.LUT R62, R62, 0x1c, RZ, 0xc0, !PT ;  /* 0x0000001c3e3e7812 */ /* 0x000fca00078ec0ff */
[----:B------:R-:W-:-:S05]  /*5040*/  IMAD.IADD R61, R61, 0x1, R62 ;  /* 0x000000013d3d7824 */ /* 0x000fca00078e023e */
[----:B------:R1:W-:Y:S04]  /*5050*/  STS [R61], R56 ;  /* 0x000000383d007388 */ /* 0x0003e80000000800 */
[----:B--2---:R1:W-:Y:S02]  /*5060*/  STS [R60], R58 ;  /* 0x0000003a3c007388 */ /* 0x0043e40000000800 */
.L_x_6:
[----:B-1234-:R-:W-:Y:S05]  /*5070*/  BSYNC B0 ;  /* 0x0000000000007941 */ /* 0x01efea0003800000 */
.L_x_5:
[----:B------:R-:W-:Y:S01]  /*5080*/  BSSY B0, `(.L_x_7) ;  /* 0x000000d000007945 */ /* 0x000fe20003800000 */
[----:B0-----:R-:W-:Y:S02]  /*5090*/  FADD R49, R51, R49 ;  /* 0x0000003133317221 */ /* 0x001fe40000000000 */
[----:B------:R-:W-:Y:S01]  /*50a0*/  FADD R50, R52, R50 ;  /* 0x0000003234327221 */ /* 0x000fe20000000000 */
[----:B------:R-:W-:Y:S05]  /*50b0*/  @P1 BRA `(.L_x_8) ;  /* 0x0000009000001947 */ /* 0x000fea0003800000 */
[----:B------:R-:W-:-:S04]  /*50c0*/  LOP3.LUT R55, R59, 0xff, RZ, 0xc0, !PT ;  /* 0x000000ff3b377812 */ /* 0x000fc800078ec0ff */
[--C-:B------:R-:W-:Y:S02]  /*50d0*/  SHF.R.U32.HI R56, RZ, 0x3, R55.reuse ;  /* 0x00000003ff387819 */ /* 0x100fe40000011637 */
[----:B------:R-:W-:Y:S02]  /*50e0*/  SHF.R.U32.HI R55, RZ, 0x3, R55 ;  /* 0x00000003ff377819 */ /* 0x000fe40000011637 */
[----:B------:R-:W-:Y:S02]  /*50f0*/  LOP3.LUT R56, R56, 0x1c, RZ, 0xc0, !PT ;  /* 0x0000001c38387812 */ /* 0x000fe400078ec0ff */
[----:B------:R-:W-:-:S03]  /*5100*/  LOP3.LUT R55, R55, 0x1c, RZ, 0xc0, !PT ;  /* 0x0000001c37377812 */ /* 0x000fc600078ec0ff */
[----:B------:R-:W-:Y:S02]  /*5110*/  IMAD.IADD R56, R56, 0x1, R125 ;  /* 0x0000000138387824 */ /* 0x000fe400078e027d */
[----:B------:R-:W-:-:S03]  /*5120*/  IMAD.IADD R55, R55, 0x1, R123 ;  /* 0x0000000137377824 */ /* 0x000fc600078e027b */
[----:B------:R0:W-:Y:S04]  /*5130*/  STS [R56], R49 ;  /* 0x0000003138007388 */ /* 0x0001e80000000800 */
[----:B------:R0:W-:Y:S02]  /*5140*/  @!P1 STS [R55], R50 ;  /* 0x0000003237009388 */ /* 0x0001e40000000800 */
.L_x_8:
[----:B------:R-:W-:Y:S05]  /*5150*/  BSYNC B0 ;  /* 0x0000000000007941 */ /* 0x000fea0003800000 */
.L_x_7:
[----:B------:R-:W2:Y:S04]  /*5160*/  LDL.64 R58, [R1+0x3c0] ;  /* 0x0003c000013a7983 */ /* 0x000ea80000100a00 */
[----:B------:R-:W3:Y:S04]  /*5170*/  LDL.64 R62, [R1+0x3a8] ;  /* 0x0003a800013e7983 */ /* 0x000ee80000100a00 */
[----:B------:R-:W4:Y:S04]  /*5180*/  LDL.64 R66, [R1+0x3c8] ;  /* 0x0003c80001427983 */ /* 0x000f280000100a00 */
[----:B------:R-:W4:Y:S04]  /*5190*/  LDL.64 R60, [R1+0x3a0] ;  /* 0x0003a000013c7983 */ /* 0x000f280000100a00 */
[----:B------:R-:W4:Y:S04]  /*51a0*/  LDL.64 R68, [R1+0x3b8] ;  /* 0x0003b80001447983 */ /* 0x000f280000100a00 */
[----:B------:R-:W4:Y:S04]  /*51b0*/  LDL.64 R70, [R1+0x3d0] ;  /* 0x0003d00001467983 */ /* 0x000f280000100a00 */
[----:B0-----:R-:W4:Y:S04]  /*51c0*/  LDL.64 R56, [R1+0x400] ;  /* 0x0004000001387983 */ /* 0x001f280000100a00 */
[----:B------:R-:W-:Y:S06]  /*51d0*/  BAR.SYNC.DEFER_BLOCKING 0x0 ;  /* 0x0000000000007b1d */ /* 0x000fec0000010000 */
[----:B------:R-:W4:Y:S04]  /*51e0*/  LDL.64 R76, [R1+0x3e8] ;  /* 0x0003e800014c7983 */ /* 0x000f280000100a00 */
[----:B------:R-:W4:Y:S04]  /*51f0*/  LDL.64 R78, [R1+0x3f0] ;  /* 0x0003f000014e7983 */ /* 0x000f280000100a00 */
[----:B------:R-:W4:Y:S04]  /*5200*/  LDL.64 R82, [R1+0x3f8] ;  /* 0x0003f80001527983 */ /* 0x000f280000100a00 */
[----:B------:R-:W4:Y:S04]  /*5210*/  LDL.64 R74, [R1+0x3e0] ;  /* 0x0003e000014a7983 */ /* 0x000f280000100a00 */
[----:B------:R-:W4:Y:S04]  /*5220*/  LDL.64 R64, [R1+0x3b0] ;  /* 0x0003b00001407983 */ /* 0x000f280000100a00 */
[----:B------:R-:W0:Y:S04]  /*5230*/  LDS R49, [R80.X4] ;  /* 0x0000000050317984 */ /* 0x000e280000004800 */
[----:B------:R-:W4:Y:S04]  /*5240*/  LDL.64 R112, [R1+0x348] ;  /* 0x0003480001707983 */ /* 0x000f280000100a00 */
[----:B------:R-:W4:Y:S04]  /*5250*/  LDL.64 R72, [R1+0x3d8] ;  /* 0x0003d80001487983 */ /* 0x000f280000100a00 */
[----:B0-----:R-:W0:Y:S02]  /*5260*/  SHFL.BFLY PT, R50, R49, 0x4, 0x1f ;  /* 0x0c801f0031327f89 */ /* 0x001e2400000e0000 */
[----:B0-----:R-:W-:-:S05]  /*5270*/  FADD R50, R49, R50 ;  /* 0x0000003231327221 */ /* 0x001fca0000000000 */
[----:B------:R-:W0:Y:S02]  /*5280*/  SHFL.BFLY PT, R49, R50, 0x2, 0x1f ;  /* 0x0c401f0032317f89 */ /* 0x000e2400000e0000 */
[----:B0-----:R-:W-:-:S05]  /*5290*/  FADD R49, R50, R49 ;  /* 0x0000003132317221 */ /* 0x001fca0000000000 */
[----:B------:R-:W0:Y:S02]  /*52a0*/  SHFL.BFLY PT, R50, R49, 0x1, 0x1f ;  /* 0x0c201f0031327f89 */ /* 0x000e2400000e0000 */
[----:B0-----:R-:W-:Y:S02]  /*52b0*/  FADD R49, R49, R50 ;  /* 0x0000003231317221 */ /* 0x001fe40000000000 */
[----:B------:R-:W5:Y:S01]  /*52c0*/  LDL.64 R50, [R1+0x390] ;  /* 0x0003900001327983 */ /* 0x000f620000100a00 */
[----:B--2---:R-:W-:-:S03]  /*52d0*/  IMAD.WIDE R92, R12, 0x2, R58 ;  /* 0x000000020c5c7825 */ /* 0x004fc600078e023a */
[----:B------:R-:W2:Y:S01]  /*52e0*/  LDL.64 R58, [R1+0x380] ;  /* 0x00038000013a7983 */ /* 0x000ea20000100a00 */
[----:B---3--:R-:W-:-:S03]  /*52f0*/  IMAD.WIDE R86, R12, 0x2, R62 ;  /* 0x000000020c567825 */ /* 0x008fc600078e023e */
[----:B------:R-:W3:Y:S01]  /*5300*/  LDL.64 R62, [R1+0x360] ;  /* 0x00036000013e7983 */ /* 0x000ee20000100a00 */
[----:B----4-:R-:W-:-:S03]  /*5310*/  IMAD.WIDE R94, R12, 0x2, R66 ;  /* 0x000000020c5e7825 */ /* 0x010fc600078e0242 */
[----:B------:R-:W4:Y:S01]  /*5320*/  LDL.64 R66, [R1+0x388] ;  /* 0x0003880001427983 */ /* 0x000f220000100a00 */
[----:B------:R-:W-:-:S03]  /*5330*/  IMAD.WIDE R84, R12, 0x2, R60 ;  /* 0x000000020c547825 */ /* 0x000fc600078e023c */
[----:B------:R-:W4:Y:S01]  /*5340*/  LDL.64 R60, [R1+0x370] ;  /* 0x00037000013c7983 */ /* 0x000f220000100a00 */
[----:B------:R-:W-:-:S03]  /*5350*/  IMAD.WIDE R90, R12, 0x2, R68 ;  /* 0x000000020c5a7825 */ /* 0x000fc600078e0244 */
[----:B------:R-:W4:Y:S01]  /*5360*/  LDL.64 R68, [R1+0x338] ;  /* 0x0003380001447983 */ /* 0x000f220000100a00 */
[----:B------:R-:W-:-:S03]  /*5370*/  IMAD.WIDE R96, R12, 0x2, R70 ;  /* 0x000000020c607825 */ /* 0x000fc600078e0246 */
[----:B------:R-:W4:Y:S01]  /*5380*/  LDL.64 R70, [R1+0x340] ;  /* 0x0003400001467983 */ /* 0x000f220000100a00 */
[----:B------:R-:W-:-:S03]  /*5390*/  IMAD.WIDE R108, R12, 0x2, R56 ;  /* 0x000000020c6c7825 */ /* 0x000fc600078e0238 */
[----:B------:R-:W4:Y:S04]  /*53a0*/  LDL.64 R56, [R1+0x398] ;  /* 0x0003980001387983 */ /* 0x000f280000100a00 */
[----:B------:R5:W-:Y:S04]  /*53b0*/  @!P0 STS [R80.X4], R49 ;  /* 0x0000003150008388 */ /* 0x000be80000004800 */
[----:B------:R-:W-:Y:S01]  /*53c0*/  BAR.SYNC.DEFER_BLOCKING 0x0 ;  /* 0x0000000000007b1d */ /* 0x000fe20000010000 */
[----:B------:R-:W-:-:S04]  /*53d0*/  IMAD.WIDE R102, R12, 0x2, R76 ;  /* 0x000000020c667825 */ /* 0x000fc800078e024c */
[----:B------:R-:W-:-:S04]  /*53e0*/  IMAD.WIDE R104, R12, 0x2, R78 ;  /* 0x000000020c687825 */ /* 0x000fc800078e024e */
[----:B------:R-:W-:-:S04]  /*53f0*/  IMAD.WIDE R106, R12, 0x2, R82 ;  /* 0x000000020c6a7825 */ /* 0x000fc800078e0252 */
[C---:B------:R-:W-:Y:S02]  /*5400*/  IMAD.WIDE R100, R12.reuse, 0x2, R74 ;  /* 0x000000020c647825 */ /* 0x040fe400078e024a */
[----:B------:R-:W4:Y:S02]  /*5410*/  LDL.64 R74, [R1+0x328] ;  /* 0x00032800014a7983 */ /* 0x000f240000100a00 */
[C---:B------:R-:W-:Y:S02]  /*5420*/  IMAD.WIDE R88, R12.reuse, 0x2, R64 ;  /* 0x000000020c587825 */ /* 0x040fe400078e0240 */
[----:B------:R-:W4:Y:S04]  /*5430*/  LDL.64 R64, [R1+0x378] ;  /* 0x0003780001407983 */ /* 0x000f280000100a00 */
[----:B------:R0:W4:Y:S01]  /*5440*/  LDG.E.U16 R86, [R86.64] ;  /* 0x0000000656567981 */ /* 0x000122000c1e1500 */
[----:B------:R-:W-:-:S03]  /*5450*/  IMAD.WIDE R98, R12, 0x2, R72 ;  /* 0x000000020c627825 */ /* 0x000fc600078e0248 */
[----:B------:R1:W4:Y:S04]  /*5460*/  LDG.E.U16 R84, [R84.64] ;  /* 0x0000000654547981 */ /* 0x000328000c1e1500 */
[----:B------:R-:W4:Y:S04]  /*5470*/  LDL.64 R72, [R1+0x320] ;  /* 0x0003200001487983 */ /* 0x000f280000100a00 */
[----:B------:R0:W4:Y:S04]  /*5480*/  LDG.E.U16 R92, [R92.64] ;  /* 0x000000065c5c7981 */ /* 0x000128000c1e1500 */
        /* <DEDUP_REMOVED lines=9> */
[----:B------:R0:W4:Y:S01]  /*5520*/  LDG.E.U16 R108, [R108.64] ;  /* 0x000000066c6c7981 */ /* 0x000122000c1e1500 */
[----:B-----5:R-:W-:-:S03]  /*5530*/  IMAD.WIDE R80, R12, 0x2, R50 ;  /* 0x000000020c507825 */ /* 0x020fc600078e0232 */
[----:B------:R-:W5:Y:S04]  /*5540*/  LDL.64 R50, [R1+0x368] ;  /* 0x0003680001327983 */ /* 0x000f680000100a00 */
[----:B------:R0:W5:Y:S01]  /*5550*/  LDG.E.U16 R80, [R80.64] ;  /* 0x0000000650507981 */ /* 0x000162000c1e1500 */
[----:B--2---:R-:W-:-:S03]  /*5560*/  IMAD.WIDE R76, R12, 0x2, R58 ;  /* 0x000000020c4c7825 */ /* 0x004fc600078e023a */
[----:B------:R-:W2:Y:S01]  /*5570*/  LDL.64 R58, [R1+0x350] ;  /* 0x00035000013a7983 */ /* 0x000ea20000100a00 */
[----:B---3--:R-:W-:-:S03]  /*5580*/  IMAD.WIDE R62, R12, 0x2, R62 ;  /* 0x000000020c3e7825 */ /* 0x008fc600078e023e */
[----:B------:R3:W3:Y:S01]  /*5590*/  LDG.E.U16 R76, [R76.64] ;  /* 0x000000064c4c7981 */ /* 0x0006e2000c1e1500 */
[----:B----4-:R-:W-:-:S03]  /*55a0*/  IMAD.WIDE R78, R12, 0x2, R66 ;  /* 0x000000020c4e7825 */ /* 0x010fc600078e0242 */
[----:B------:R-:W4:Y:S01]  /*55b0*/  LDL.64 R66, [R1+0x330] ;  /* 0x0003300001427983 */ /* 0x000f220000100a00 */
[----:B------:R-:W-:-:S03]  /*55c0*/  IMAD.WIDE R60, R12, 0x2, R60 ;  /* 0x000000020c3c7825 */ /* 0x000fc600078e023c */
[----:B------:R0:W3:Y:S01]  /*55d0*/  LDG.E.U16 R62, [R62.64] ;  /* 0x000000063e3e7981 */ /* 0x0000e2000c1e1500 */
[----:B------:R-:W-:-:S03]  /*55e0*/  IMAD.WIDE R68, R12, 0x2, R68 ;  /* 0x000000020c447825 */ /* 0x000fc600078e0244 */
[----:B------:R0:W3:Y:S01]  /*55f0*/  LDG.E.U16 R60, [R60.64] ;  /* 0x000000063c3c7981 */ /* 0x0000e2000c1e1500 */
[----:B------:R-:W-:-:S03]  /*5600*/  IMAD.WIDE R70, R12, 0x2, R70 ;  /* 0x000000020c467825 */ /* 0x000fc600078e0246 */
[----:B------:R1:W3:Y:S01]  /*5610*/  LDG.E.U16 R78, [R78.64] ;  /* 0x000000064e4e7981 */ /* 0x0002e2000c1e1500 */
[----:B------:R-:W-:-:S03]  /*5620*/  IMAD.WIDE R82, R12, 0x2, R56 ;  /* 0x000000020c527825 */ /* 0x000fc600078e0238 */
[----:B------:R-:W3:Y:S04]  /*5630*/  LDL.64 R56, [R1+0x358] ;  /* 0x0003580001387983 */ /* 0x000ee80000100a00 */
[----:B0-----:R0:W3:Y:S04]  /*5640*/  LDG.E.U16 R63, [R68.64] ;  /* 0x00000006443f7981 */ /* 0x0010e8000c1e1500 */
[----:B------:R1:W3:Y:S04]  /*5650*/  LDG.E.U16 R61, [R70.64] ;  /* 0x00000006463d7981 */ /* 0x0002e8000c1e1500 */
[----:B------:R2:W3:Y:S04]  /*5660*/  LDG.E.U16 R82, [R82.64] ;  /* 0x0000000652527981 */ /* 0x0004e8000c1e1500 */
[----:B0-----:R-:W3:Y:S04]  /*5670*/  LDL.64 R68, [R1+0x310] ;  /* 0x0003100001447983 */ /* 0x001ee80000100a00 */
[----:B-1----:R-:W3:Y:S01]  /*5680*/  LDL.64 R70, [R1+0x318] ;  /* 0x0003180001467983 */ /* 0x002ee20000100a00 */
[----:B------:R-:W-:-:S04]  /*5690*/  IMAD.WIDE R74, R12, 0x2, R74 ;  /* 0x000000020c4a7825 */ /* 0x000fc800078e024a */
[----:B------:R-:W-:-:S06]  /*56a0*/  IMAD.WIDE R64, R12, 0x2, R64 ;  /* 0x000000020c407825 */ /* 0x000fcc00078e0240 */
[----:B------:R0:W3:Y:S01]  /*56b0*/  LDG.E.U16 R64, [R64.64] ;  /* 0x0000000640407981 */ /* 0x0000e2000c1e1500 */
[----:B-----5:R-:W-:-:S05]  /*56c0*/  IMAD.WIDE R50, R12, 0x2, R50 ;  /* 0x000000020c327825 */ /* 0x020fca00078e0232 */
[----:B------:R1:W5:Y:S02]  /*56d0*/  LDG.E.U16 R52, [R50.64] ;  /* 0x0000000632347981 */ /* 0x000364000c1e1500 */
[C---:B-1----:R-:W-:Y:S02]  /*56e0*/  IMAD.WIDE R50, R12.reuse, 0x2, R112 ;  /* 0x000000020c327825 */ /* 0x042fe400078e0270 */
[----:B------:R-:W5:Y:S04]  /*56f0*/  LDL.64 R112, [R1+0x2e0] ;  /* 0x0002e00001707983 */ /* 0x000f680000100a00 */
[----:B------:R1:W5:Y:S04]  /*5700*/  LDG.E.U16 R51, [R50.64] ;  /* 0x0000000632337981 */ /* 0x000368000c1e1500 */
[----:B-1----:R1:W5:Y:S04]  /*5710*/  LDG.E.U16 R50, [R74.64] ;  /* 0x000000064a327981 */ /* 0x002368000c1e1500 */
[----:B-1----:R-:W5:Y:S01]  /*5720*/  LDL.64 R74, [R1+0x2f0] ;  /* 0x0002f000014a7983 */ /* 0x002f620000100a00 */
[----:B--2---:R-:W-:-:S06]  /*5730*/  IMAD.WIDE R58, R12, 0x2, R58 ;  /* 0x000000020c3a7825 */ /* 0x004fcc00078e023a */
[----:B------:R1:W2:Y:S01]  /*5740*/  LDG.E.U16 R59, [R58.64] ;  /* 0x000000063a3b7981 */ /* 0x0002a2000c1e1500 */
[----:B----4-:R-:W-:-:S05]  /*5750*/  IMAD.WIDE R66, R12, 0x2, R66 ;  /* 0x000000020c427825 */ /* 0x010fca00078e0242 */
[----:B-1----:R1:W4:Y:S01]  /*5760*/  LDG.E.U16 R58, [R66.64] ;  /* 0x00000006423a7981 */ /* 0x002322000c1e1500 */
[----:B---3--:R-:W-:-:S03]  /*5770*/  IMAD.WIDE R56, R12, 0x2, R56 ;  /* 0x000000020c387825 */ /* 0x008fc600078e0238 */
[----:B-1----:R-:W3:Y:S04]  /*5780*/  LDL.64 R66, [R1+0x308] ;  /* 0x0003080001427983 */ /* 0x002ee80000100a00 */
[----:B------:R1:W2:Y:S01]  /*5790*/  LDG.E.U16 R56, [R56.64] ;  /* 0x0000000638387981 */ /* 0x0002a2000c1e1500 */
[----:B------:R-:W-:-:S04]  /*57a0*/  IMAD.WIDE R68, R12, 0x2, R68 ;  /* 0x000000020c447825 */ /* 0x000fc800078e0244 */
[C---:B------:R-:W-:Y:S01]  /*57b0*/  IMAD.WIDE R70, R12.reuse, 0x2, R70 ;  /* 0x000000020c467825 */ /* 0x040fe200078e0246 */
[----:B-1----:R1:W2:Y:S04]  /*57c0*/  LDG.E.U16 R57, [R68.64] ;  /* 0x0000000644397981 */ /* 0x0022a8000c1e1500 */
[----:B0-----:R0:W2:Y:S04]  /*57d0*/  LDG.E.U16 R65, [R70.64] ;  /* 0x0000000646417981 */ /* 0x0010a8000c1e1500 */
[----:B-1----:R-:W2:Y:S04]  /*57e0*/  LDL.64 R68, [R1+0x300] ;  /* 0x0003000001447983 */ /* 0x002ea80000100a00 */
[----:B0-----:R-:W4:Y:S01]  /*57f0*/  LDL.64 R70, [R1+0x2e8] ;  /* 0x0002e80001467983 */ /* 0x001f220000100a00 */
[----:B-----5:R-:W-:-:S06]  /*5800*/  IMAD.WIDE R74, R12, 0x2, R74 ;  /* 0x000000020c4a7825 */ /* 0x020fcc00078e024a */
[----:B------:R0:W5:Y:S01]  /*5810*/  LDG.E.U16 R74, [R74.64] ;  /* 0x000000064a4a7981 */ /* 0x000162000c1e1500 */
[----:B---3--:R-:W-:-:S05]  /*5820*/  IMAD.WIDE R66, R12, 0x2, R66 ;  /* 0x000000020c427825 */ /* 0x008fca00078e0242 */
[----:B------:R2:W3:Y:S02]  /*5830*/  LDG.E.U16 R49, [R66.64] ;  /* 0x0000000642317981 */ /* 0x0004e4000c1e1500 */
[----:B--2---:R-:W-:-:S04]  /*5840*/  IMAD.WIDE R66, R12, 0x2, R68 ;  /* 0x000000020c427825 */ /* 0x004fc800078e0244 */
[C---:B----4-:R-:W-:Y:S02]  /*5850*/  IMAD.WIDE R70, R12.reuse, 0x2, R70 ;  /* 0x000000020c467825 */ /* 0x050fe400078e0246 */
[----:B------:R1:W2:Y:S02]  /*5860*/  LDG.E.U16 R66, [R66.64] ;  /* 0x0000000642427981 */ /* 0x0002a4000c1e1500 */
[C---:B------:R-:W-:Y:S02]  /*5870*/  IMAD.WIDE R68, R12.reuse, 0x2, R112 ;  /* 0x000000020c447825 */ /* 0x040fe400078e0270 */
[----:B0-----:R0:W4:Y:S04]  /*5880*/  LDG.E.U16 R75, [R70.64] ;  /* 0x00000006464b7981 */ /* 0x001128000c1e1500 */
[----:B------:R1:W2:Y:S01]  /*5890*/  LDG.E.U16 R77, [R68.64] ;  /* 0x00000006444d7981 */ /* 0x0002a2000c1e1500 */
[----:B------:R-:W-:-:S03]  /*58a0*/  IMAD.WIDE R72, R12, 0x2, R72 ;  /* 0x000000020c487825 */ /* 0x000fc600078e0248 */
[----:B------:R-:W2:Y:S04]  /*58b0*/  LDL.64 R112, [R1+0x280] ;  /* 0x0002800001707983 */ /* 0x000ea80000100a00 */
[----:B0-----:R-:W2:Y:S04]  /*58c0*/  LDL.64 R70, [R1+0x2d0] ;  /* 0x0002d00001467983 */ /* 0x001ea80000100a00 */
[----:B-1----:R-:W3:Y:S04]  /*58d0*/  LDL.64 R68, [R1+0x2d8] ;  /* 0x0002d80001447983 */ /* 0x002ee80000100a00 */
[----:B------:R0:W4:Y:S04]  /*58e0*/  LDG.E.U16 R55, [R72.64] ;  /* 0x0000000648377981 */ /* 0x000128000c1e1500 */
[----:B0-----:R-:W4:Y:S01]  /*58f0*/  LDL.64 R72, [R1+0x2f8] ;  /* 0x0002f80001487983 */ /* 0x001f220000100a00 */
[----:B--2---:R-:W-:-:S04]  /*5900*/  IMAD.WIDE R70, R12, 0x2, R70 ;  /* 0x000000020c467825 */ /* 0x004fc800078e0246 */
[C---:B---3--:R-:W-:Y:S01]  /*5910*/  IMAD.WIDE R68, R12.reuse, 0x2, R68 ;  /* 0x000000020c447825 */ /* 0x048fe200078e0244 */
[----:B------:R0:W2:Y:S04]  /*5920*/  LDG.E.U16 R81, [R70.64] ;  /* 0x0000000646517981 */ /* 0x0000a8000c1e1500 */
[----:B------:R1:W3:Y:S04]  /*5930*/  LDG.E.U16 R79, [R68.64] ;  /* 0x00000006444f7981 */ /* 0x0002e8000c1e1500 */
[----:B0-----:R-:W2:Y:S04]  /*5940*/  LDL.64 R70, [R1+0x2b8] ;  /* 0x0002b80001467983 */ /* 0x001ea80000100a00 */
[----:B-1----:R-:W3:Y:S01]  /*5950*/  LDL.64 R68, [R1+0x2c0] ;  /* 0x0002c00001447983 */ /* 0x002ee20000100a00 */
[----:B----4-:R-:W-:-:S05]  /*5960*/  IMAD.WIDE R72, R12, 0x2, R72 ;  /* 0x000000020c487825 */ /* 0x010fca00078e0248 */
        /* <DEDUP_REMOVED lines=18> */
[----:B------:R0:W4:Y:S02]  /*5a90*/  LDG.E.U16 R89, [R72.64] ;  /* 0x0000000648597981 */ /* 0x000124000c1e1500 */
[C---:B0-----:R-:W-:Y:S02]  /*5aa0*/  IMAD.WIDE R72, R12.reuse, 0x2, R112 ;  /* 0x000000020c487825 */ /* 0x041fe400078e0270 */
[----:B------:R-:W4:Y:S04]  /*5ab0*/  LDL.64 R112, [R1+0x218] ;  /* 0x0002180001707983 */ /* 0x000f280000100a00 */
        /* <DEDUP_REMOVED lines=19> */
[----:B0-----:R-:W-:-:S05]  /*5bf0*/  IMAD.WIDE R72, R12, 0x2, R112 ;  /* 0x000000020c487825 */ /* 0x001fca00078e0270 */
        /* <DEDUP_REMOVED lines=26> */
[----:B----4-:R-:W-:-:S06]  /*5da0*/  IMAD.WIDE R72, R12, 0x2, R72 ;  /* 0x000000020c487825 */ /* 0x010fcc00078e0248 */
[----:B------:R0:W4:Y:S01]  /*5db0*/  LDG.E.U16 R72, [R72.64] ;  /* 0x0000000648487981 */ /* 0x000122000c1e1500 */
[----:B------:R-:W-:-:S03]  /*5dc0*/  F2FP.BF16.PACK_AB R27, R19, R27 ;  /* 0x0000001b131b723e */ /* 0x000fc600000010ff */
[----:B------:R-:W-:Y:S01]  /*5dd0*/  LDS R19, [R123] ;  /* 0x000000007b137984 */ /* 0x000fe20000000800 */
[----:B--2---:R-:W-:-:S04]  /*5de0*/  IMAD.WIDE R70, R12, 0x2, R70 ;  /* 0x000000020c467825 */ /* 0x004fc800078e0246 */
[----:B---3--:R-:W-:Y:S02]  /*5df0*/  IMAD.WIDE R68, R12, 0x2, R68 ;  /* 0x000000020c447825 */ /* 0x008fe400078e0244 */
[----:B------:R1:W2:Y:S04]  /*5e00*/  LDG.E.U16 R70, [R70.64] ;  /* 0x0000000646467981 */ /* 0x0002a8000c1e1500 */
[----:B------:R3:W2:Y:S04]  /*5e10*/  LDG.E.U16 R124, [R68.64] ;  /* 0x00000006447c7981 */ /* 0x0006a8000c1e1500 */
[----:B---3--:R-:W3:Y:S02]  /*5e20*/  S2R R69, SR_TID.X ;  /* 0x0000000000457919 */ /* 0x008ee40000002100 */
[----:B---3--:R-:W-:-:S05]  /*5e30*/  LOP3.LUT R69, R69, 0x1c, RZ, 0xc0, !PT ;  /* 0x0000001c45457812 */ /* 0x008fca00078ec0ff */
[----:B------:R3:W0:Y:S04]  /*5e40*/  LDS R68, [R69.X8] ;  /* 0x0000000045447984 */ /* 0x0006280000008800 */
[----:B---3--:R-:W3:Y:S02]  /*5e50*/  S2R R69, SR_TID.X ;  /* 0x0000000000457919 */ /* 0x008ee40000002100 */
[----:B---3--:R-:W-:-:S04]  /*5e60*/  SHF.R.U32.HI R69, RZ, 0x2, R69 ;  /* 0x00000002ff457819 */ /* 0x008fc80000011645 */
[----:B------:R-:W-:-:S04]  /*5e70*/  SGXT.U32 R69, R69, 0x3 ;  /* 0x000000034545781a */ /* 0x000fc80000000000 */
[----:B------:R-:W-:-:S05]  /*5e80*/  LOP3.LUT R69, R69, 0x8, RZ, 0xfc, !PT ;  /* 0x0000000845457812 */ /* 0x000fca00078efcff */
[----:B------:R-:W-:Y:S02]  /*5e90*/  IMAD.SHL.U32 R69, R69, 0x20, RZ ;  /* 0x0000002045457824 */ /* 0x000fe400078e00ff */
[----:B0-----:R-:W-:Y:S02]  /*5ea0*/  FFMA R121, R5, R121, R68 ;  /* 0x0000007905797223 */ /* 0x001fe40000000044 */
[----:B------:R-:W-:Y:S04]  /*5eb0*/  LDS R68, [R125] ;  /* 0x000000007d447984 */ /* 0x000fe80000000800 */
[----:B------:R-:W-:Y:S04]  /*5ec0*/  LDS R69, [R69] ;  /* 0x0000000045457984 */ /* 0x000fe80000000800 */
[----:B------:R-:W-:Y:S01]  /*5ed0*/  BAR.SYNC.DEFER_BLOCKING 0x0 ;  /* 0x0000000000007b1d */ /* 0x000fe20000010000 */
[----:B-1----:R-:W-:-:S02]  /*5ee0*/  LOP3.LUT R71, R8, 0x20, RZ, 0x3c, !PT ;  /* 0x0000002008477812 */ /* 0x002fc400078e3cff */
        /* <DEDUP_REMOVED lines=42> */
[----:B-----5:R0:W-:Y:S04]  /*6190*/  STS.U16 [R73+0x4400], R74 ;  /* 0x0044004a49007388 */ /* 0x0201e80000000400 */
        /* <DEDUP_REMOVED lines=15> */
[----:B------:R-:W-:-:S03]  /*6290*/  F2FP.BF16.PACK_AB R26, R26, R45 ;  /* 0x0000002d1a1a723e */ /* 0x000fc600000010ff */
[----:B------:R-:W-:Y:S01]  /*62a0*/  STS.U16 [R71+0x4600], R75 ;  /* 0x0046004b47007388 */ /* 0x000fe20000000400 */
[----:B------:R-:W-:-:S03]  /*62b0*/  F2FP.BF16.PACK_AB R25, R25, R44 ;  /* 0x0000002c1919723e */ /* 0x000fc600000010ff */
[----:B------:R-:W-:Y:S01]  /*62c0*/  STS.U16 [R71+0x4e00], R83 ;  /* 0x004e005347007388 */ /* 0x000fe20000000400 */
[----:B------:R-:W-:Y:S02]  /*62d0*/  F2FP.BF16.PACK_AB R24, R24, R46 ;  /* 0x0000002e1818723e */ /* 0x000fe400000010ff */
[----:B------:R-:W-:Y:S01]  /*62e0*/  F2FP.BF16.PACK_AB R23, R23, R48 ;  /* 0x000000301717723e */ /* 0x000fe200000010ff */
[----:B------:R-:W-:Y:S01]  /*62f0*/  STS.U16 [R71+0x5600], R118 ;  /* 0x0056007647007388 */ /* 0x000fe20000000400 */
[----:B------:R-:W-:Y:S02]  /*6300*/  F2FP.BF16.PACK_AB R22, R22, R47 ;  /* 0x0000002f1616723e */ /* 0x000fe400000010ff */
[----:B------:R-:W-:Y:S01]  /*6310*/  F2FP.BF16.PACK_AB R21, R21, R53 ;  /* 0x000000351515723e */ /* 0x000fe200000010ff */
[----:B------:R-:W-:Y:S01]  /*6320*/  STS.U16 [R71+0x5e00], R120 ;  /* 0x005e007847007388 */ /* 0x000fe20000000400 */
[----:B------:R-:W-:-:S03]  /*6330*/  F2FP.BF16.PACK_AB R20, R20, R54 ;  /* 0x000000361414723e */ /* 0x000fc600000010ff */
[----:B------:R-:W-:Y:S04]  /*6340*/  STS.U16 [R71+0x6600], R122 ;  /* 0x0066007a47007388 */ /* 0x000fe80000000400 */
[----:B--2---:R-:W-:Y:S04]  /*6350*/  STS.U16 [R71+0x6e00], R124 ;  /* 0x006e007c47007388 */ /* 0x004fe80000000400 */
[----:B------:R-:W-:Y:S04]  /*6360*/  STS.U16 [R71+0x7600], R70 ;  /* 0x0076004647007388 */ /* 0x000fe80000000400 */
[----:B----4-:R-:W-:Y:S04]  /*6370*/  STS.U16 [R71+0x7e00], R72 ;  /* 0x007e004847007388 */ /* 0x010fe80000000400 */
[----:B------:R-:W-:Y:S04]  /*6380*/  STS [R10+0xa000], R27 ;  /* 0x00a0001b0a007388 */ /* 0x000fe80000000800 */
[----:B------:R-:W-:Y:S04]  /*6390*/  STS [R10+0xa800], R26 ;  /* 0x00a8001a0a007388 */ /* 0x000fe80000000800 */
[----:B------:R-:W-:Y:S04]  /*63a0*/  STS [R10+0xa080], R25 ;  /* 0x00a080190a007388 */ /* 0x000fe80000000800 */
[----:B------:R-:W-:Y:S04]  /*63b0*/  STS [R10+0xa880], R24 ;  /* 0x00a880180a007388 */ /* 0x000fe80000000800 */
[----:B------:R-:W-:Y:S04]  /*63c0*/  STS [R10+0xb000], R23 ;  /* 0x00b000170a007388 */ /* 0x000fe80000000800 */
[----:B------:R-:W-:Y:S04]  /*63d0*/  STS [R10+0xb800], R22 ;  /* 0x00b800160a007388 */ /* 0x000fe80000000800 */
[----:B------:R-:W-:Y:S04]  /*63e0*/  STS [R10+0xb080], R21 ;  /* 0x00b080150a007388 */ /* 0x000fe80000000800 */
[----:B------:R-:W-:Y:S04]  /*63f0*/  STS [R10+0xb880], R20 ;  /* 0x00b880140a007388 */ /* 0x000fe80000000800 */
[----:B------:R-:W-:Y:S06]  /*6400*/  BAR.SYNC.DEFER_BLOCKING 0x0 ;  /* 0x0000000000007b1d */ /* 0x000fec0000010000 */
[----:B------:R-:W-:Y:S04]  /*6410*/  LDSM.16.M88.4 R48, [R16+0xa000] ;  /* 0x00a000001030783b */ /* 0x000fe80000000200 */
[----:B------:R-:W1:Y:S04]  /*6420*/  LDSM.16.M88.4 R44, [R9] ;  /* 0x00000000092c783b */ /* 0x000e680000000200 */
[----:B------:R-:W2:Y:S04]  /*6430*/  LDSM.16.M88.4 R24, [R9+0x4000] ;  /* 0x004000000918783b */ /* 0x000ea80000000200 */
[----:B------:R-:W3:Y:S01]  /*6440*/  LDSM.16.M88.4 R20, [R16+0xb000] ;  /* 0x00b000001014783b */ /* 0x000ee20000000200 */
[----:B------:R-:W-:-:S02]  /*6450*/  FMUL R40, R5, R40 ;  /* 0x0000002805287220 */ /* 0x000fc40000400000 */
[----:B------:R-:W-:Y:S02]  /*6460*/  FMUL R41, R5, R41 ;  /* 0x0000002905297220 */ /* 0x000fe40000400000 */
[C---:B------:R-:W-:Y:S02]  /*6470*/  FMUL R42, R7.reuse, R42 ;  /* 0x0000002a072a7220 */ /* 0x040fe40000400000 */
[----:B------:R-:W-:Y:S02]  /*6480*/  FMUL R43, R7, R43 ;  /* 0x0000002b072b7220 */ /* 0x000fe40000400000 */
[C---:B------:R-:W-:Y:S02]  /*6490*/  FMUL R36, R5.reuse, R36 ;  /* 0x0000002405247220 */ /* 0x040fe40000400000 */
[----:B------:R-:W-:Y:S02]  /*64a0*/  FMUL R37, R5, R37 ;  /* 0x0000002505257220 */ /* 0x000fe40000400000 */
[----:B------:R-:W-:-:S02]  /*64b0*/  FMUL R38, R7, R38 ;  /* 0x0000002607267220 */ /* 0x000fc40000400000 */
[----:B------:R-:W-:Y:S01]  /*64c0*/  FMUL R39, R7, R39 ;  /* 0x0000002707277220 */ /* 0x000fe20000400000 */
[----:B0-----:R-:W-:-:S05]  /*64d0*/  LOP3.LUT R74, R16, 0x20, RZ, 0x3c, !PT ;  /* 0x00000020104a7812 */ /* 0x001fca00078e3cff */
[----:B------:R-:W-:Y:S01]  /*64e0*/  LDSM.16.M88.4 R52, [R74+0xb000] ;  /* 0x00b000004a34783b */ /* 0x000fe20000000200 */
[C---:B-1----:R-:W-:Y:S08]  /*64f0*/  HMMA.16816.F32.BF16 R40, R48.reuse, R44, R40 ;  /* 0x0000002c3028723c */ /* 0x042ff00000041828 */
[----:B--2---:R-:W-:Y:S01]  /*6500*/  HMMA.16816.F32.BF16 R48, R48, R24, R36 ;  /* 0x000000183030723c */ /* 0x004fe20000041824 */
[----:B------:R-:W0:Y:S01]  /*6510*/  LDSM.16.M88.4 R36, [R74+0xa000] ;  /* 0x00a000004a24783b */ /* 0x000e220000000200 */
[----:B------:R-:W-:-:S02]  /*6520*/  FMUL R32, R18, R32 ;  /* 0x0000002012207220 */ /* 0x000fc40000400000 */
[C---:B------:R-:W-:Y:S02]  /*6530*/  FMUL R33, R18.reuse, R33 ;  /* 0x0000002112217220 */ /* 0x040fe40000400000 */
[C---:B------:R-:W-:Y:S02]  /*6540*/  FMUL R34, R17.reuse, R34 ;  /* 0x0000002211227220 */ /* 0x040fe40000400000 */
[C---:B------:R-:W-:Y:S02]  /*6550*/  FMUL R35, R17.reuse, R35 ;  /* 0x0000002311237220 */ /* 0x040fe40000400000 */
[C---:B------:R-:W-:Y:S02]  /*6560*/  FMUL R60, R18.reuse, R28 ;  /* 0x0000001c123c7220 */ /* 0x040fe40000400000 */
[----:B------:R-:W-:Y:S02]  /*6570*/  FMUL R61, R18, R29 ;  /* 0x0000001d123d7220 */ /* 0x000fe40000400000 */
[----:B------:R-:W-:-:S02]  /*6580*/  FMUL R62, R17, R30 ;  /* 0x0000001e113e7220 */ /* 0x000fc40000400000 */
[----:B------:R-:W-:Y:S01]  /*6590*/  FMUL R63, R17, R31 ;  /* 0x0000001f113f7220 */ /* 0x000fe20000400000 */
[----:B---3--:R-:W-:Y:S01]  /*65a0*/  HMMA.16816.F32.BF16 R32, R20, R44, R32 ;  /* 0x0000002c1420723c */ /* 0x008fe20000041820 */
[----:B------:R-:W-:Y:S02]  /*65b0*/  LOP3.LUT R71, R16, 0x40, RZ, 0x3c, !PT ;  /* 0x0000004010477812 */ /* 0x000fe400078e3cff */
[----:B------:R-:W-:-:S03]  /*65c0*/  LOP3.LUT R73, R9, 0x40, RZ, 0x3c, !PT ;  /* 0x0000004009497812 */ /* 0x000fc600078e3cff */
[----:B------:R-:W-:Y:S02]  /*65d0*/  LDSM.16.M88.4 R56, [R71+0xa000] ;  /* 0x00a000004738783b */ /* 0x000fe40000000200 */
[----:B------:R-:W-:Y:S02]  /*65e0*/  HMMA.16816.F32.BF16 R60, R20, R24, R60 ;  /* 0x00000018143c723c */ /* 0x000fe4000004183c */
[----:B------:R-:W1:Y:S04]  /*65f0*/  LDSM.16.M88.4 R20, [R73] ;  /* 0x000000004914783b */ /* 0x000e680000000200 */
[----:B------:R-:W2:Y:S04]  /*6600*/  LDSM.16.M88.4 R28, [R73+0x4000] ;  /* 0x00400000491c783b */ /* 0x000ea80000000200 */
[----:B------:R-:W3:Y:S01]  /*6610*/  LDSM.16.M88.4 R64, [R71+0xb000] ;  /* 0x00b000004740783b */ /* 0x000ee20000000200 */
[----:B------:R-:W-:Y:S01]  /*6620*/  LOP3.LUT R70, R16, 0x60, RZ, 0x3c, !PT ;  /* 0x0000006010467812 */ /* 0x000fe200078e3cff */
[C---:B0-----:R-:W-:Y:S08]  /*6630*/  HMMA.16816.F32.BF16 R40, R36.reuse, R46, R40 ;  /* 0x0000002e2428723c */ /* 0x041ff00000041828 */
[----:B------:R-:W-:Y:S01]  /*6640*/  HMMA.16816.F32.BF16 R48, R36, R26, R48 ;  /* 0x0000001a2430723c */ /* 0x000fe20000041830 */
[----:B------:R-:W0:Y:S07]  /*6650*/  LDSM.16.M88.4 R36, [R70+0xa000] ;  /* 0x00a000004624783b */ /* 0x000e2e0000000200 */
[C---:B------:R-:W-:Y:S01]  /*6660*/  HMMA.16816.F32.BF16 R32, R52.reuse, R46, R32 ;  /* 0x0000002e3420723c */ /* 0x040fe20000041820 */
[----:B------:R-:W-:Y:S07]  /*6670*/  LDSM.16.M88.4 R44, [R16+0xa080] ;  /* 0x00a08000102c783b */ /* 0x000fee0000000200 */
[----:B------:R-:W-:Y:S01]  /*6680*/  HMMA.16816.F32.BF16 R60, R52, R26, R60 ;  /* 0x0000001a343c723c */ /* 0x000fe2000004183c */
[----:B------:R-:W4:Y:S04]  /*6690*/  LDSM.16.M88.4 R24, [R70+0xb000] ;  /* 0x00b000004618783b */ /* 0x000f280000000200 */
[----:B------:R-:W-:Y:S03]  /*66a0*/  LDSM.16.M88.4 R52, [R9+0x4080] ;  /* 0x004080000934783b */ /* 0x000fe60000000200 */
[C---:B-1----:R-:W-:Y:S08]  /*66b0*/  HMMA.16816.F32.BF16 R40, R56.reuse, R20, R40 ;  /* 0x000000143828723c */ /* 0x042ff00000041828 */
[----:B--2---:R-:W-:Y:S01]  /*66c0*/  HMMA.16816.F32.BF16 R48, R56, R28, R48 ;  /* 0x0000001c3830723c */ /* 0x004fe20000041830 */
[----:B------:R-:W1:Y:S07]  /*66d0*/  LDSM.16.M88.4 R56, [R9+0x80] ;  /* 0x000080000938783b */ /* 0x000e6e0000000200 */
[C---:B---3--:R-:W-:Y:S08]  /*66e0*/  HMMA.16816.F32.BF16 R32, R64.reuse, R20, R32 ;  /* 0x000000144020723c */ /* 0x048ff00000041820 */
[----:B------:R-:W-:Y:S01]  /*66f0*/  HMMA.16816.F32.BF16 R60, R64, R28, R60 ;  /* 0x0000001c403c723c */ /* 0x000fe2000004183c */
[----:B------:R-:W2:Y:S07]  /*6700*/  LDSM.16.M88.4 R64, [R16+0xb080] ;  /* 0x00b080001040783b */ /* 0x000eae0000000200 */
[C---:B0-----:R-:W-:Y:S08]  /*6710*/  HMMA.16816.F32.BF16 R40, R36.reuse, R22, R40 ;  /* 0x000000162428723c */ /* 0x041ff00000041828 */
[----:B------:R-:W-:Y:S01]  /*6720*/  HMMA.16816.F32.BF16 R48, R36, R30, R48 ;  /* 0x0000001e2430723c */ /* 0x000fe20000041830 */
[----:B------:R-:W-:Y:S07]  /*6730*/  LDSM.16.M88.4 R36, [R71+0xa080] ;  /* 0x00a080004724783b */ /* 0x000fee0000000200 */
[C---:B----4-:R-:W-:Y:S01]  /*6740*/  HMMA.16816.F32.BF16 R32, R24.reuse, R22, R32 ;  /* 0x000000161820723c */ /* 0x050fe20000041820 */
[----:B------:R-:W-:Y:S07]  /*6750*/  LDSM.16.M88.4 R20, [R74+0xb080] ;  /* 0x00b080004a14783b */ /* 0x000fee0000000200 */
[----:B------:R-:W-:Y:S01]  /*6760*/  HMMA.16816.F32.BF16 R60, R24, R30, R60 ;  /* 0x0000001e183c723c */ /* 0x000fe2000004183c */
[----:B------:R-:W0:Y:S04]  /*6770*/  LDSM.16.M88.4 R24, [R74+0xa080] ;  /* 0x00a080004a18783b */ /* 0x000e280000000200 */
[----:B------:R-:W-:Y:S03]  /*6780*/  LDSM.16.M88.4 R28, [R73+0x4080] ;  /* 0x00408000491c783b */ /* 0x000fe60000000200 */
[C---:B-1----:R-:W-:Y:S08]  /*6790*/  HMMA.16816.F32.BF16 R40, R44.reuse, R56, R40 ;  /* 0x000000382c28723c */ /* 0x042ff00000041828 */
[----:B------:R-:W-:Y:S01]  /*67a0*/  HMMA.16816.F32.BF16 R48, R44, R52, R48 ;  /* 0x000000342c30723c */ /* 0x000fe20000041830 */
[----:B------:R-:W1:Y:S07]  /*67b0*/  LDSM.16.M88.4 R44, [R73+0x80] ;  /* 0x00008000492c783b */ /* 0x000e6e0000000200 */
[C---:B--2---:R-:W-:Y:S08]  /*67c0*/  HMMA.16816.F32.BF16 R32, R64.reuse, R56, R32 ;  /* 0x000000384020723c */ /* 0x044ff00000041820 */
[----:B------:R-:W-:Y:S01]  /*67d0*/  HMMA.16816.F32.BF16 R60, R64, R52, R60 ;  /* 0x00000034403c723c */ /* 0x000fe2000004183c */
[----:B------:R-:W2:Y:S07]  /*67e0*/  LDSM.16.M88.4 R64, [R71+0xb080] ;  /* 0x00b080004740783b */ /* 0x000eae0000000200 */
[C---:B0-----:R-:W-:Y:S08]  /*67f0*/  HMMA.16816.F32.BF16 R40, R24.reuse, R58, R40 ;  /* 0x0000003a1828723c */ /* 0x041ff00000041828 */
[----:B------:R-:W-:Y:S01]  /*6800*/  HMMA.16816.F32.BF16 R48, R24, R54, R48 ;  /* 0x000000361830723c */ /* 0x000fe20000041830 */
[----:B------:R-:W0:Y:S07]  /*6810*/  LDSM.16.M88.4 R24, [R70+0xa080] ;  /* 0x00a080004618783b */ /* 0x000e2e0000000200 */
[C---:B------:R-:W-:Y:S08]  /*6820*/  HMMA.16816.F32.BF16 R32, R20.reuse, R58, R32 ;  /* 0x0000003a1420723c */ /* 0x040ff00000041820 */
[----:B------:R-:W-:Y:S01]  /*6830*/  HMMA.16816.F32.BF16 R60, R20, R54, R60 ;  /* 0x00000036143c723c */ /* 0x000fe2000004183c */
[----:B------:R3:W4:Y:S04]  /*6840*/  LDSM.16.M88.4 R20, [R70+0xb080] ;  /* 0x00b080004614783b */ /* 0x0007280000000200 */
[----:B---3--:R-:W3:Y:S03]  /*6850*/  S2R R70, SR_CTAID.X ;  /* 0x0000000000467919 */ /* 0x008ee60000002500 */
[----:B-1----:R-:W-:Y:S01]  /*6860*/  HMMA.16816.F32.BF16 R40, R36, R44, R40 ;  /* 0x0000002c2428723c */ /* 0x002fe20000041828 */
[----:B------:R-:W-:-:S07]  /*6870*/  UIADD3 UR4, UR4, 0x80, URZ ;  /* 0x0000008004047890 */ /* 0x000fce000fffe03f */
[----:B------:R-:W-:Y:S08]  /*6880*/  HMMA.16816.F32.BF16 R36, R36, R28, R48 ;  /* 0x0000001c2424723c */ /* 0x000ff00000041830 */
[C---:B--2---:R-:W-:Y:S08]  /*6890*/  HMMA.16816.F32.BF16 R32, R64.reuse, R44, R32 ;  /* 0x0000002c4020723c */ /* 0x044ff00000041820 */
[----:B------:R-:W-:Y:S01]  /*68a0*/  HMMA.16816.F32.BF16 R60, R64, R28, R60 ;  /* 0x0000001c403c723c */ /* 0x000fe2000004183c */
[----:B---3--:R-:W-:-:S04]  /*68b0*/  SHF.L.U32 R70, R70, 0x5, RZ ;  /* 0x0000000546467819 */ /* 0x008fc800000006ff */
[----:B------:R-:W-:-:S04]  /*68c0*/  IADD3 R70, R70, 0x20, RZ ;  /* 0x0000002046467810 */ /* 0x000fc80007ffe0ff */
[----:B------:R-:W-:Y:S01]  /*68d0*/  ISETP.LE.AND P2, PT, R70, UR4, PT ;  /* 0x0000000446007c0c */ /* 0x000fe2000bf43270 */
[----:B------:R-:W-:Y:S01]  /*68e0*/  IMAD.MOV.U32 R5, RZ, RZ, 0x80 ;  /* 0x00000080ff057424 */ /* 0x000fe200078e00ff */
[----:B0-----:R-:W-:Y:S01]  /*68f0*/  HMMA.16816.F32.BF16 R36, R24, R30, R36 ;  /* 0x0000001e1824723c */ /* 0x001fe20000041824 */
[----:B------:R-:W-:Y:S02]  /*6900*/  FFMA R119, R7, R119, R69 ;  /* 0x0000007707777223 */ /* 0x000fe40000000045 */
[C---:B------:R-:W-:Y:S02]  /*6910*/  IMAD R6, R5.reuse, c[0x0][0x1a4], R6 ;  /* 0x0000690005067a24 */ /* 0x040fe400078e0206 */
[----:B------:R-:W-:-:S03]  /*6920*/  IMAD R12, R5, c[0x0][0x1b4], R12 ;  /* 0x00006d00050c7a24 */ /* 0x000fc600078e020c */
[----:B------:R-:W-:Y:S01]  /*6930*/  HMMA.16816.F32.BF16 R40, R24, R46, R40 ;  /* 0x0000002e1828723c */ /* 0x000fe20000041828 */
[----:B------:R-:W-:Y:S02]  /*6940*/  FFMA R117, R18, R117, R68 ;  /* 0x0000007512757223 */ /* 0x000fe40000000044 */
[----:B------:R-:W-:Y:S02]  /*6950*/  FFMA R115, R17, R115, R19 ;  /* 0x0000007311737223 */ /* 0x000fe40000000013 */
[----:B------:R-:W-:-:S03]  /*6960*/  IMAD.MOV.U32 R5, RZ, RZ, R0 ;  /* 0x000000ffff057224 */ /* 0x000fc600078e0000 */
[----:B----4-:R-:W-:Y:S01]  /*6970*/  HMMA.16816.F32.BF16 R32, R20, R46, R32 ;  /* 0x0000002e1420723c */ /* 0x010fe20000041820 */
[----:B------:R-:W-:Y:S02]  /*6980*/  IMAD.MOV.U32 R18, RZ, RZ, R2 ;  /* 0x000000ffff127224 */ /* 0x000fe400078e0002 */
[----:B------:R-:W-:Y:S02]  /*6990*/  IMAD.MOV.U32 R7, RZ, RZ, R3 ;  /* 0x000000ffff077224 */ /* 0x000fe400078e0003 */
[----:B------:R-:W-:-:S03]  /*69a0*/  IMAD.MOV.U32 R17, RZ, RZ, R4 ;  /* 0x000000ffff117224 */ /* 0x000fc600078e0004 */
[----:B------:R-:W-:Y:S01]  /*69b0*/  HMMA.16816.F32.BF16 R28, R20, R30, R60 ;  /* 0x0000001e141c723c */ /* 0x000fe2000004183c */
[----:B------:R-:W-:Y:S01]  /*69c0*/  @P2 CALL.REL.NOINC `(.L_x_0) ;  /* 0x0000001000002944 */ /* 0x000fe20003c00000 */
[----:B------:R-:W-:Y:S06]  /*69d0*/  BRA `(.L_x_9) ;  /* 0xffffc3f000007947 */ /* 0x000fec000383ffff */
.L_x_0:
[----:B------:R-:W1:Y:S01]  /*69e0*/  S2R R58, SR_CTAID.X ;  /* 0x00000000003a7919 */ /* 0x000e620000002500 */
[----:B------:R-:W-:Y:S01]  /*69f0*/  IMAD.MOV.U32 R13, RZ, RZ, R36 ;  /* 0x000000ffff0d7224 */ /* 0x000fe200078e0024 */
[----:B------:R-:W-:Y:S01]  /*6a00*/  FSETP.GEU.AND P3, PT, R121, 1.175494350822287508e-38, PT ;  /* 0x008000007900780b */ /* 0x000fe20003f6e000 */
[----:B0-----:R-:W-:Y:S01]  /*6a10*/  IMAD.MOV.U32 R18, RZ, RZ, R39 ;  /* 0x000000ffff127224 */ /* 0x001fe200078e0027 */
[----:B------:R-:W0:Y:S01]  /*6a20*/  S2R R48, SR_TID.X ;  /* 0x0000000000307919 */ /* 0x000e220000002100 */
[----:B------:R-:W-:Y:S01]  /*6a30*/  FSETP.GEU.AND P6, PT, R119, 1.175494350822287508e-38, PT ;  /* 0x008000007700780b */ /* 0x000fe20003fce000 */
[C---:B------:R-:W-:Y:S01]  /*6a40*/  FMUL R39, R117.reuse, 8388608 ;  /* 0x4b00000075277820 */ /* 0x040fe20000400000 */
[----:B------:R-:W-:Y:S01]  /*6a50*/  FSETP.GEU.AND P4, PT, R117, 1.175494350822287508e-38, PT ;  /* 0x008000007500780b */ /* 0x000fe20003f8e000 */
[----:B------:R-:W2:Y:S01]  /*6a60*/  S2R R19, SR_TID.X ;  /* 0x0000000000137919 */ /* 0x000ea20000002100 */
[----:B------:R-:W-:Y:S01]  /*6a70*/  IMAD.MOV.U32 R27, RZ, RZ, R40 ;  /* 0x000000ffff1b7224 */ /* 0x000fe200078e0028 */
[C---:B------:R-:W-:Y:S01]  /*6a80*/  FSETP.GEU.AND P5, PT, R115.reuse, 1.175494350822287508e-38, PT ;  /* 0x008000007300780b */ /* 0x040fe20003fae000 */
[----:B------:R-:W-:Y:S01]  /*6a90*/  FMUL R40, R115, 8388608 ;  /* 0x4b00000073287820 */ /* 0x000fe20000400000 */
[----:B------:R-:W3:Y:S01]  /*6aa0*/  S2R R60, SR_CTAID.Y ;  /* 0x00000000003c7919 */ /* 0x000ee20000002600 */
[----:B------:R-:W-:Y:S01]  /*6ab0*/  FSEL R39, R39, R117, !P4 ;  /* 0x0000007527277208 */ /* 0x000fe20006000000 */
[----:B------:R-:W-:Y:S01]  /*6ac0*/  IMAD.MOV.U32 R22, RZ, RZ, R42 ;  /* 0x000000ffff167224 */ /* 0x000fe200078e002a */
[----:B------:R-:W-:Y:S01]  /*6ad0*/  FSEL R42, RZ, -23, P3 ;  /* 0xc1b80000ff2a7808 */ /* 0x000fe20001800000 */
[----:B------:R-:W-:Y:S01]  /*6ae0*/  IMAD.MOV.U32 R24, RZ, RZ, R43 ;  /* 0x000000ffff187224 */ /* 0x000fe200078e002b */
[----:B------:R-:W-:Y:S01]  /*6af0*/  IADD3 R8, R39, -0x3f3504f3, RZ ;  /* 0xc0cafb0d27087810 */ /* 0x000fe20007ffe0ff */
[----:B------:R-:W-:Y:S01]  /*6b00*/  IMAD.MOV.U32 R25, RZ, RZ, R41 ;  /* 0x000000ffff197224 */ /* 0x000fe200078e0029 */
[----:B------:R-:W-:Y:S01]  /*6b10*/  FSEL R40, R40, R115, !P5 ;  /* 0x0000007328287208 */ /* 0x000fe20006800000 */
[----:B------:R-:W-:Y:S01]  /*6b20*/  BAR.SYNC.DEFER_BLOCKING 0x0 ;  /* 0x0000000000007b1d */ /* 0x000fe20000010000 */
[----:B------:R-:W-:Y:S01]  /*6b30*/  LOP3.LUT R16, R8, 0xff800000, RZ, 0xc0, !PT ;  /* 0xff80000008107812 */ /* 0x000fe200078ec0ff */
[----:B------:R-:W-:Y:S01]  /*6b40*/  IMAD.MOV.U32 R56, RZ, RZ, 0x3dc6b27f ;  /* 0x3dc6b27fff387424 */ /* 0x000fe200078e00ff */
[----:B------:R-:W-:-:S02]  /*6b50*/  IADD3 R8, R40, -0x3f3504f3, RZ ;  /* 0xc0cafb0d28087810 */ /* 0x000fc40007ffe0ff */
[----:B-1----:R-:W-:Y:S01]  /*6b60*/  SHF.L.U32 R58, R58, 0x5, RZ ;  /* 0x000000053a3a7819 */ /* 0x002fe200000006ff */
[----:B------:R-:W-:Y:S01]  /*6b70*/  IMAD.IADD R50, R39, 0x1, -R16 ;  /* 0x0000000127327824 */ /* 0x000fe200078e0a10 */
[----:B------:R-:W-:Y:S01]  /*6b80*/  FSEL R43, RZ, -23, P6 ;  /* 0xc1b80000ff2b7808 */ /* 0x000fe20003000000 */
[----:B0-----:R-:W-:Y:S01]  /*6b90*/  IMAD.SHL.U32 R10, R48, 0x4, RZ ;  /* 0x00000004300a7824 */ /* 0x001fe200078e00ff */
[----:B------:R-:W-:Y:S01]  /*6ba0*/  LOP3.LUT R58, R58, 0x1f, R48, 0xf8, !PT ;  /* 0x0000001f3a3a7812 */ /* 0x000fe200078ef830 */
[----:B------:R-:W-:Y:S01]  /*6bb0*/  IMAD.SHL.U32 R11, R48, 0x10, RZ ;  /* 0x00000010300b7824 */ /* 0x000fe200078e00ff */
[----:B------:R-:W-:Y:S02]  /*6bc0*/  FSEL R44, RZ, -23, P4 ;  /* 0xc1b80000ff2c7808 */ /* 0x000fe40002000000 */
[C---:B--2---:R-:W-:Y:S01]  /*6bd0*/  LOP3.LUT R21, R19.reuse, 0xe0, RZ, 0xc0, !PT ;  /* 0x000000e013157812 */ /* 0x044fe200078ec0ff */
[----:B------:R-:W-:Y:S01]  /*6be0*/  IMAD R6, R58, c[0x0][0x1c4], RZ ;  /* 0x000071003a067a24 */ /* 0x000fe200078e02ff */
[C---:B------:R-:W-:Y:S01]  /*6bf0*/  LOP3.LUT R20, R19.reuse, 0x3, RZ, 0xc0, !PT ;  /* 0x0000000313147812 */ /* 0x040fe200078ec0ff */
[----:B---3--:R-:W-:Y:S01]  /*6c00*/  IMAD R5, R60, c[0x0][0x1c0], RZ ;  /* 0x000070003c057a24 */ /* 0x008fe200078e02ff */
[----:B------:R-:W-:-:S02]  /*6c10*/  LOP3.LUT R19, R19, 0xff, RZ, 0xc0, !PT ;  /* 0x000000ff13137812 */ /* 0x000fc400078ec0ff */
[----:B------:R-:W-:Y:S01]  /*6c20*/  SHF.L.U32 R7, R6, 0x1, RZ ;  /* 0x0000000106077819 */ /* 0x000fe200000006ff */
[----:B------:R-:W-:Y:S01]  /*6c30*/  IMAD R47, R20, 0x4, R21 ;  /* 0x00000004142f7824 */ /* 0x000fe200078e0215 */
[----:B------:R-:W-:Y:S01]  /*6c40*/  ISETP.GE.U32.AND P0, PT, R19, 0x20, PT ;  /* 0x000000201300780c */ /* 0x000fe20003f06070 */
[----:B------:R-:W-:Y:S01]  /*6c50*/  IMAD.MOV.U32 R21, RZ, RZ, R37 ;  /* 0x000000ffff157224 */ /* 0x000fe200078e0025 */
[----:B------:R-:W0:Y:S01]  /*6c60*/  S2R R19, SR_TID.X ;  /* 0x0000000000137919 */ /* 0x000e220000002100 */
[----:B------:R-:W-:Y:S01]  /*6c70*/  IMAD.SHL.U32 R36, R5, 0x2, RZ ;  /* 0x0000000205247824 */ /* 0x000fe200078e00ff */
[----:B------:R-:W-:Y:S01]  /*6c80*/  FSETP.GT.AND P4, PT, |R117|, 8.50705917302346158658e+37, PT ;  /* 0x7e8000007500780b */ /* 0x000fe20003f84200 */
[----:B------:R-:W-:Y:S01]  /*6c90*/  IMAD.HI R37, R5, 0x2, RZ ;  /* 0x0000000205257827 */ /* 0x000fe200078e02ff */
[----:B------:R-:W-:Y:S02]  /*6ca0*/  FSEL R45, RZ, -23, P5 ;  /* 0xc1b80000ff2d7808 */ /* 0x000fe40002800000 */
[----:B------:R-:W-:Y:S01]  /*6cb0*/  IADD3 R36, P1, P2, R7, c[0x0][0x178], R36 ;  /* 0x00005e0007247a10 */ /* 0x000fe20007a3e024 */
[C---:B------:R-:W-:Y:S01]  /*6cc0*/  FMUL R5, R121.reuse, 8388608 ;  /* 0x4b00000079057820 */ /* 0x040fe20000400000 */
[----:B------:R-:W-:Y:S01]  /*6cd0*/  FSETP.GEU.AND P5, PT, |R121|, 1.175494350822287508e-38, PT ;  /* 0x008000007900780b */ /* 0x000fe20003fae200 */
[----:B------:R-:W-:Y:S01]  /*6ce0*/  IMAD.HI R6, R6, 0x2, RZ ;  /* 0x0000000206067827 */ /* 0x000fe200078e02ff */
[----:B------:R-:W-:-:S02]  /*6cf0*/  LOP3.LUT R41, R48, 0x18, RZ, 0xc0, !PT ;  /* 0x0000001830297812 */ /* 0x000fc400078ec0ff */
[----:B------:R-:W-:Y:S01]  /*6d00*/  FSEL R5, R5, R121, !P3 ;  /* 0x0000007905057208 */ /* 0x000fe20005800000 */
[----:B------:R-:W-:Y:S01]  /*6d10*/  IMAD.MOV.U32 R20, RZ, RZ, R38 ;  /* 0x000000ffff147224 */ /* 0x000fe200078e0026 */
[----:B------:R-:W-:Y:S01]  /*6d20*/  IADD3.X R37, R6, c[0x0][0x17c], R37, P1, P2 ;  /* 0x00005f0006257a10 */ /* 0x000fe20000fe4425 */
[----:B------:R-:W-:Y:S01]  /*6d30*/  FMUL R38, R119, 8388608 ;  /* 0x4b00000077267820 */ /* 0x000fe20000400000 */
[----:B------:R-:W-:Y:S01]  /*6d40*/  IADD3 R6, R5, -0x3f3504f3, RZ ;  /* 0xc0cafb0d05067810 */ /* 0x000fe20007ffe0ff */
[----:B------:R-:W-:Y:S01]  /*6d50*/  @P4 FMUL R29, R29, 0.25 ;  /* 0x3e8000001d1d4820 */ /* 0x000fe20000400000 */
[----:B------:R-:W-:Y:S01]  /*6d60*/  FSETP.GT.AND P1, PT, |R115|, 8.50705917302346158658e+37, PT ;  /* 0x7e8000007300780b */ /* 0x000fe20003f24200 */
[----:B------:R-:W-:Y:S01]  /*6d70*/  @P4 FMUL R28, R28, 0.25 ;  /* 0x3e8000001c1c4820 */ /* 0x000fe20000400000 */
[----:B------:R-:W-:Y:S01]  /*6d80*/  FSEL R38, R38, R119, !P6 ;  /* 0x0000007726267208 */ /* 0x000fe20007000000 */
[----:B------:R-:W-:Y:S01]  /*6d90*/  @P4 FMUL R33, R33, 0.25 ;  /* 0x3e80000021214820 */ /* 0x000fe20000400000 */
[----:B------:R-:W-:Y:S01]  /*6da0*/  LOP3.LUT R14, R6, 0xff800000, RZ, 0xc0, !PT ;  /* 0xff800000060e7812 */ /* 0x000fe200078ec0ff */
[----:B------:R-:W-:Y:S01]  /*6db0*/  @P4 FMUL R32, R32, 0.25 ;  /* 0x3e80000020204820 */ /* 0x000fe20000400000 */
[----:B------:R-:W-:-:S02]  /*6dc0*/  IADD3 R6, R38, -0x3f3504f3, RZ ;  /* 0xc0cafb0d26067810 */ /* 0x000fc40007ffe0ff */
[----:B------:R-:W-:Y:S01]  /*6dd0*/  FSETP.GEU.AND P2, PT, |R115|, 1.175494350822287508e-38, PT ;  /* 0x008000007300780b */ /* 0x000fe20003f4e200 */
[----:B------:R-:W-:Y:S01]  /*6de0*/  I2F R7, R14 ;  /* 0x0000000e00077306 */ /* 0x000fe20000201400 */
[----:B------:R-:W-:Y:S02]  /*6df0*/  LOP3.LUT R17, R6, 0xff800000, RZ, 0xc0, !PT ;  /* 0xff80000006117812 */ /* 0x000fe400078ec0ff */
[----:B0-----:R-:W-:Y:S01]  /*6e00*/  LOP3.LUT R9, R19, 0xc0, RZ, 0xc0, !PT ;  /* 0x000000c013097812 */ /* 0x001fe200078ec0ff */
[----:B------:R-:W-:Y:S01]  /*6e10*/  @P1 FMUL R115, R115, 0.25 ;  /* 0x3e80000073731820 */ /* 0x000fe20000400000 */
[----:B------:R-:W-:Y:S01]  /*6e20*/  FSETP.GT.AND P3, PT, |R119|, 8.50705917302346158658e+37, PT ;  /* 0x7e8000007700780b */ /* 0x000fe20003f64200 */
[----:B------:R-:W-:Y:S01]  /*6e30*/  @P1 FMUL R31, R31, 0.25 ;  /* 0x3e8000001f1f1820 */ /* 0x000fe20000400000 */
[----:B------:R-:W-:Y:S01]  /*6e40*/  LOP3.LUT R19, R8, 0xff800000, RZ, 0xc0, !PT ;  /* 0xff80000008137812 */ /* 0x000fe200078ec0ff */
[----:B------:R-:W0:Y:S01]  /*6e50*/  I2F R6, R17 ;  /* 0x0000001100067306 */ /* 0x000e220000201400 */
[----:B------:R-:W-:Y:S01]  /*6e60*/  @P1 FMUL R30, R30, 0.25 ;  /* 0x3e8000001e1e1820 */ /* 0x000fe20000400000 */
[----:B------:R-:W-:Y:S01]  /*6e70*/  SHF.R.U32.HI R46, RZ, 0x1, R9 ;  /* 0x00000001ff2e7819 */ /* 0x000fe20000011609 */
[----:B------:R-:W-:Y:S01]  /*6e80*/  @P1 FMUL R35, R35, 0.25 ;  /* 0x3e80000023231820 */ /* 0x000fe20000400000 */
[----:B------:R-:W-:Y:S01]  /*6e90*/  FSETP.GEU.AND P6, PT, |R119|, 1.175494350822287508e-38, PT ;  /* 0x008000007700780b */ /* 0x000fe20003fce200 */
[----:B------:R-:W-:Y:S01]  /*6ea0*/  @P1 FMUL R34, R34, 0.25 ;  /* 0x3e80000022221820 */ /* 0x000fe20000400000 */
[----:B------:R-:W-:Y:S01]  /*6eb0*/  FSETP.GT.AND P1, PT, |R121|, 8.50705917302346158658e+37, PT ;  /* 0x7e8000007900780b */ /* 0x000fe20003f24200 */
[----:B------:R-:W-:Y:S01]  /*6ec0*/  @!P2 FMUL R115, R115, 16777216 ;  /* 0x4b8000007373a820 */ /* 0x000fe20000400000 */
[----:B------:R-:W1:Y:S01]  /*6ed0*/  I2F R9, R16 ;  /* 0x0000001000097306 */ /* 0x000e620000201400 */
[----:B------:R-:W-:Y:S01]  /*6ee0*/  @!P2 FMUL R31, R31, 16777216 ;  /* 0x4b8000001f1fa820 */ /* 0x000fe20000400000 */
[----:B------:R-:W-:Y:S01]  /*6ef0*/  LOP3.LUT R10, R10, 0xfc, RZ, 0xc0, !PT ;  /* 0x000000fc0a0a7812 */ /* 0x000fe200078ec0ff */
[----:B------:R-:W-:Y:S01]  /*6f00*/  @!P2 FMUL R30, R30, 16777216 ;  /* 0x4b8000001e1ea820 */ /* 0x000fe20000400000 */
[----:B------:R-:W-:Y:S01]  /*6f10*/  LOP3.LUT R12, R11, 0x70, RZ, 0xc0, !PT ;  /* 0x000000700b0c7812 */ /* 0x000fe200078ec0ff */
[----:B------:R-:W-:Y:S01]  /*6f20*/  @!P2 FMUL R35, R35, 16777216 ;  /* 0x4b8000002323a820 */ /* 0x000fe20000400000 */
[----:B------:R-:W-:Y:S01]  /*6f30*/  LOP3.LUT R62, R48, 0x1c, RZ, 0xc0, !PT ;  /* 0x0000001c303e7812 */ /* 0x000fe200078ec0ff */
[----:B------:R-:W-:Y:S01]  /*6f40*/  @!P2 FMUL R34, R34, 16777216 ;  /* 0x4b8000002222a820 */ /* 0x000fe20000400000 */
[----:B------:R-:W2:Y:S01]  /*6f50*/  I2F R8, R19 ;  /* 0x0000001300087306 */ /* 0x000ea20000201400 */
[----:B0-----:R-:W-:Y:S01]  /*6f60*/  FFMA.FTZ R43, R6, 1.1920928955078125e-07, R43 ;  /* 0x34000000062b7823 */ /* 0x001fe2000001002b */
[----:B------:R-:W-:Y:S01]  /*6f70*/  FSETP.GEU.AND P2, PT, |R117|, 1.175494350822287508e-38, PT ;  /* 0x008000007500780b */ /* 0x000fe20003f4e200 */
[----:B------:R-:W-:Y:S01]  /*6f80*/  @P3 FMUL R119, R119, 0.25 ;  /* 0x3e80000077773820 */ /* 0x000fe20000400000 */
[----:B------:R-:W-:Y:S01]  /*6f90*/  SHF.R.U32.HI R48, RZ, 0x5, R48 ;  /* 0x00000005ff307819 */ /* 0x000fe20000011630 */
[----:B------:R-:W-:Y:S01]  /*6fa0*/  @P1 FMUL R121, R121, 0.25 ;  /* 0x3e80000079791820 */ /* 0x000fe20000400000 */
[----:B------:R-:W-:Y:S01]  /*6fb0*/  MOV R54, c[0x0][0x1c8] ;  /* 0x0000720000367a02 */ /* 0x000fe20000000f00 */
[----:B------:R-:W-:Y:S01]  /*6fc0*/  @P4 FMUL R117, R117, 0.25 ;  /* 0x3e80000075754820 */ /* 0x000fe20000400000 */
[----:B------:R-:W0:Y:S01]  /*6fd0*/  MUFU.RCP R6, R115 ;  /* 0x0000007300067308 */ /* 0x000e220000001000 */
[C---:B------:R-:W-:Y:S01]  /*6fe0*/  IMAD R11, R41.reuse, 0x100, R10 ;  /* 0x00000100290b7824 */ /* 0x040fe200078e020a */
[----:B------:R-:W-:Y:S01]  /*6ff0*/  LEA.HI R41, R41, R12, RZ, 0x1f ;  /* 0x0000000c29297211 */ /* 0x000fe200078ff8ff */
[----:B------:R-:W-:Y:S01]  /*7000*/  @!P6 FMUL R119, R119, 16777216 ;  /* 0x4b8000007777e820 */ /* 0x000fe20000400000 */
[----:B------:R-:W-:Y:S01]  /*7010*/  SGXT.U32 R48, R48, 0x3 ;  /* 0x000000033030781a */ /* 0x000fe20000000000 */
[----:B------:R-:W-:Y:S01]  /*7020*/  @!P5 FMUL R121, R121, 16777216 ;  /* 0x4b8000007979d820 */ /* 0x000fe20000400000 */
[----:B------:R-:W-:Y:S01]  /*7030*/  LOP3.LUT R46, R11, R46, RZ, 0x3c, !PT ;  /* 0x0000002e0b2e7212 */ /* 0x000fe200078e3cff */
[----:B------:R-:W-:-:S02]  /*7040*/  @!P2 FMUL R117, R117, 16777216 ;  /* 0x4b8000007575a820 */ /* 0x000fc40000400000 */
[----:B-1----:R-:W-:Y:S01]  /*7050*/  FFMA.FTZ R44, R9, 1.1920928955078125e-07, R44 ;  /* 0x34000000092c7823 */ /* 0x002fe2000001002c */
[----:B------:R-:W-:Y:S01]  /*7060*/  MUFU.RCP R10, R121 ;  /* 0x00000079000a7308 */ /* 0x000fe20000001000 */
[----:B------:R-:W-:Y:S02]  /*7070*/  FFMA.FTZ R42, R7, 1.1920928955078125e-07, R42 ;  /* 0x34000000072a7823 */ /* 0x000fe4000001002a */
[----:B--2---:R-:W-:Y:S02]  /*7080*/  FFMA.FTZ R45, R8, 1.1920928955078125e-07, R45 ;  /* 0x34000000082d7823 */ /* 0x004fe4000001002d */
[----:B------:R-:W-:Y:S02]  /*7090*/  @P3 FMUL R22, R22, 0.25 ;  /* 0x3e80000016163820 */ /* 0x000fe40000400000 */
[C---:B0-----:R-:W-:Y:S01]  /*70a0*/  FMUL R7, R6.reuse, R31 ;  /* 0x0000001f06077220 */ /* 0x041fe20000400000 */
[----:B------:R-:W0:Y:S01]  /*70b0*/  MUFU.RCP R9, R119 ;  /* 0x0000007700097308 */ /* 0x000e220000001000 */
[----:B------:R-:W-:-:S02]  /*70c0*/  FMUL R8, R6, R30 ;  /* 0x0000001e06087220 */ /* 0x000fc40000400000 */
[C---:B------:R-:W-:Y:S02]  /*70d0*/  FMUL R12, R6.reuse, R35 ;  /* 0x00000023060c7220 */ /* 0x040fe40000400000 */
[----:B------:R-:W-:Y:S02]  /*70e0*/  FMUL R11, R6, R34 ;  /* 0x00000022060b7220 */ /* 0x000fe40000400000 */
[----:B------:R-:W-:Y:S01]  /*70f0*/  @P1 FMUL R21, R21, 0.25 ;  /* 0x3e80000015151820 */ /* 0x000fe20000400000 */
[----:B------:R-:W1:Y:S01]  /*7100*/  MUFU.RCP R6, R117 ;  /* 0x0000007500067308 */ /* 0x000e620000001000 */
[----:B------:R-:W-:Y:S02]  /*7110*/  @P1 FMUL R25, R25, 0.25 ;  /* 0x3e80000019191820 */ /* 0x000fe40000400000 */
[----:B------:R-:W-:Y:S02]  /*7120*/  @P3 FMUL R18, R18, 0.25 ;  /* 0x3e80000012123820 */ /* 0x000fe40000400000 */
[----:B------:R-:W-:-:S02]  /*7130*/  @P3 FMUL R20, R20, 0.25 ;  /* 0x3e80000014143820 */ /* 0x000fc40000400000 */
[----:B------:R-:W-:Y:S02]  /*7140*/  @P3 FMUL R24, R24, 0.25 ;  /* 0x3e80000018183820 */ /* 0x000fe40000400000 */
[----:B------:R-:W-:Y:S02]  /*7150*/  @P1 FMUL R13, R13, 0.25 ;  /* 0x3e8000000d0d1820 */ /* 0x000fe40000400000 */
[----:B------:R-:W-:Y:S02]  /*7160*/  @P1 FMUL R27, R27, 0.25 ;  /* 0x3e8000001b1b1820 */ /* 0x000fe40000400000 */
[----:B------:R-:W-:Y:S02]  /*7170*/  @!P6 FMUL R22, R22, 16777216 ;  /* 0x4b8000001616e820 */ /* 0x000fe40000400000 */
[----:B------:R-:W-:Y:S02]  /*7180*/  @!P5 FMUL R21, R21, 16777216 ;  /* 0x4b8000001515d820 */ /* 0x000fe40000400000 */
[----:B------:R-:W-:-:S02]  /*7190*/  @!P5 FMUL R25, R25, 16777216 ;  /* 0x4b8000001919d820 */ /* 0x000fc40000400000 */
[----:B------:R-:W-:Y:S02]  /*71a0*/  @!P6 FMUL R18, R18, 16777216 ;  /* 0x4b8000001212e820 */ /* 0x000fe40000400000 */
[----:B------:R-:W-:Y:S02]  /*71b0*/  @!P6 FMUL R20, R20, 16777216 ;  /* 0x4b8000001414e820 */ /* 0x000fe40000400000 */
[----:B------:R-:W-:Y:S02]  /*71c0*/  @!P6 FMUL R24, R24, 16777216 ;  /* 0x4b8000001818e820 */ /* 0x000fe40000400000 */
[----:B------:R-:W-:Y:S02]  /*71d0*/  @!P5 FMUL R13, R13, 16777216 ;  /* 0x4b8000000d0dd820 */ /* 0x000fe40000400000 */
[----:B------:R-:W-:Y:S01]  /*71e0*/  @!P5 FMUL R27, R27, 16777216 ;  /* 0x4b8000001b1bd820 */ /* 0x000fe20000400000 */
[----:B------:R-:W-:Y:S01]  /*71f0*/  ISETP.GE.U32.AND P5, PT, R38, 0x7f800000, PT ;  /* 0x7f8000002600780c */ /* 0x000fe20003fa6070 */
[----:B------:R-:W-:-:S02]  /*7200*/  @!P2 FMUL R29, R29, 16777216 ;  /* 0x4b8000001d1da820 */ /* 0x000fc40000400000 */
[----:B------:R-:W-:Y:S02]  /*7210*/  @!P2 FMUL R28, R28, 16777216 ;  /* 0x4b8000001c1ca820 */ /* 0x000fe40000400000 */
[----:B------:R-:W-:Y:S02]  /*7220*/  @!P2 FMUL R33, R33, 16777216 ;  /* 0x4b8000002121a820 */ /* 0x000fe40000400000 */
[----:B------:R-:W-:Y:S02]  /*7230*/  @!P2 FMUL R32, R32, 16777216 ;  /* 0x4b8000002020a820 */ /* 0x000fe40000400000 */
[----:B0-----:R-:W-:Y:S02]  /*7240*/  FMUL R23, R9, R22 ;  /* 0x0000001609177220 */ /* 0x001fe40000400000 */
[C---:B------:R-:W-:Y:S02]  /*7250*/  FMUL R21, R10.reuse, R21 ;  /* 0x000000150a157220 */ /* 0x040fe40000400000 */
[----:B------:R-:W-:-:S02]  /*7260*/  FMUL R26, R10, R25 ;  /* 0x000000190a1a7220 */ /* 0x000fc40000400000 */
[C---:B------:R-:W-:Y:S02]  /*7270*/  FMUL R15, R9.reuse, R18 ;  /* 0x00000012090f7220 */ /* 0x040fe40000400000 */
[----:B------:R-:W-:Y:S01]  /*7280*/  FMUL R20, R9, R20 ;  /* 0x0000001409147220 */ /* 0x000fe20000400000 */
[----:B------:R-:W-:Y:S01]  /*7290*/  F2FP.BF16.PACK_AB R21, R21, R26 ;  /* 0x0000001a1515723e */ /* 0x000fe200000010ff */
[----:B------:R-:W-:Y:S01]  /*72a0*/  FMUL R24, R9, R24 ;  /* 0x0000001809187220 */ /* 0x000fe20000400000 */
[----:B------:R-:W-:Y:S01]  /*72b0*/  F2FP.BF16.PACK_AB R26, R7, R12 ;  /* 0x0000000c071a723e */ /* 0x000fe200000010ff */
[----:B------:R-:W-:Y:S01]  /*72c0*/  FMUL R22, R10, R13 ;  /* 0x0000000d0a167220 */ /* 0x000fe20000400000 */
[----:B------:R-:W-:Y:S01]  /*72d0*/  F2FP.BF16.PACK_AB R20, R20, R23 ;  /* 0x000000171414723e */ /* 0x000fe200000010ff */
[----:B------:R-:W-:Y:S01]  /*72e0*/  FMUL R25, R10, R27 ;  /* 0x0000001b0a197220 */ /* 0x000fe20000400000 */
[----:B------:R-:W-:Y:S01]  /*72f0*/  F2FP.BF16.PACK_AB R15, R15, R24 ;  /* 0x000000180f0f723e */ /* 0x000fe200000010ff */
[----:B-1----:R-:W-:-:S02]  /*7300*/  FMUL R9, R6, R29 ;  /* 0x0000001d06097220 */ /* 0x002fc40000400000 */
[----:B------:R-:W-:Y:S01]  /*7310*/  FMUL R10, R6, R28 ;  /* 0x0000001c060a7220 */ /* 0x000fe20000400000 */
[----:B------:R-:W-:Y:S01]  /*7320*/  F2FP.BF16.PACK_AB R22, R22, R25 ;  /* 0x000000191616723e */ /* 0x000fe200000010ff */
[----:B------:R-:W-:Y:S01]  /*7330*/  FMUL R18, R6, R33 ;  /* 0x0000002106127220 */ /* 0x000fe20000400000 */
[----:B------:R-:W-:Y:S01]  /*7340*/  F2FP.BF16.PACK_AB R25, R8, R11 ;  /* 0x0000000b0819723e */ /* 0x000fe200000010ff */
[----:B------:R-:W-:Y:S02]  /*7350*/  FMUL R13, R6, R32 ;  /* 0x00000020060d7220 */ /* 0x000fe40000400000 */
[----:B------:R-:W-:Y:S01]  /*7360*/  IMAD R6, R48, c[0x0][0x1c8], RZ ;  /* 0x0000720030067a24 */ /* 0x000fe200078e02ff */
[----:B------:R-:W-:Y:S01]  /*7370*/  F2FP.BF16.PACK_AB R24, R9, R18 ;  /* 0x000000120918723e */ /* 0x000fe200000010ff */
[----:B------:R-:W-:Y:S01]  /*7380*/  IMAD.IADD R49, R38, 0x1, -R17 ;  /* 0x0000000126317824 */ /* 0x000fe200078e0a11 */
[----:B------:R-:W-:Y:S01]  /*7390*/  F2FP.BF16.PACK_AB R23, R10, R13 ;  /* 0x0000000d0a17723e */ /* 0x000fe200000010ff */
[----:B------:R-:W-:Y:S01]  /*73a0*/  IMAD R7, R54, 0x8, R6 ;  /* 0x0000000836077824 */ /* 0x000fe200078e0206 */
[----:B------:R-:W-:Y:S01]  /*73b0*/  LEA R12, P1, R6, R36, 0x1 ;  /* 0x00000024060c7211 */ /* 0x000fe200078208ff */
[----:B------:R-:W-:-:S02]  /*73c0*/  IMAD.U32 R10, R47, 0x8, R62 ;  /* 0x000000082f0a7824 */ /* 0x000fc400078e003e */
[----:B------:R-:W-:Y:S01]  /*73d0*/  IMAD R9, R54, 0x8, R7 ;  /* 0x0000000836097824 */ /* 0x000fe200078e0207 */
[----:B------:R-:W-:Y:S01]  /*73e0*/  LEA.HI.X.SX32 R13, R6, R37, 0x1, P1 ;  /* 0x00000025060d7211 */ /* 0x000fe200008f0eff */
[----:B------:R-:W-:Y:S01]  /*73f0*/  IMAD.IADD R52, R40, 0x1, -R19 ;  /* 0x0000000128347824 */ /* 0x000fe200078e0a13 */
[----:B------:R-:W-:Y:S01]  /*7400*/  LOP3.LUT R27, R10, 0x20, RZ, 0x3c, !PT ;  /* 0x000000200a1b7812 */ /* 0x000fe200078e3cff */
[----:B------:R-:W-:Y:S01]  /*7410*/  IMAD R18, R54, 0x8, R9 ;  /* 0x0000000836127824 */ /* 0x000fe200078e0209 */
[----:B------:R-:W-:Y:S01]  /*7420*/  STS [R10], R22 ;  /* 0x000000160a007388 */ /* 0x000fe20000000800 */
[C---:B------:R-:W-:Y:S01]  /*7430*/  LOP3.LUT R28, R10.reuse, 0x40, RZ, 0x3c, !PT ;  /* 0x000000400a1c7812 */ /* 0x040fe200078e3cff */
[----:B------:R-:W-:Y:S01]  /*7440*/  FADD R49, R49, -1 ;  /* 0xbf80000031317421 */ /* 0x000fe20000000000 */
[----:B------:R-:W-:Y:S01]  /*7450*/  LOP3.LUT R29, R10, 0x60, RZ, 0x3c, !PT ;  /* 0x000000600a1d7812 */ /* 0x000fe200078e3cff */
[----:B------:R0:W-:Y:S01]  /*7460*/  STS [R10+0x80], R21 ;  /* 0x000080150a007388 */ /* 0x0001e20000000800 */
[----:B------:R-:W-:-:S02]  /*7470*/  LEA R6, P1, R18, R36, 0x1 ;  /* 0x0000002412067211 */ /* 0x000fc400078208ff */
[CC--:B------:R-:W-:Y:S01]  /*7480*/  LEA R8, P3, R9.reuse, R36.reuse, 0x1 ;  /* 0x0000002409087211 */ /* 0x0c0fe200078608ff */
[----:B------:R1:W-:Y:S03]  /*7490*/  STS [R27+0x800], R20 ;  /* 0x000800141b007388 */ /* 0x0003e60000000800 */
[----:B------:R-:W-:Y:S01]  /*74a0*/  LEA.HI.X.SX32 R9, R9, R37, 0x1, P3 ;  /* 0x0000002509097211 */ /* 0x000fe200018f0eff */
[----:B------:R2:W-:Y:S01]  /*74b0*/  STS [R27+0x880], R15 ;  /* 0x0008800f1b007388 */ /* 0x0005e20000000800 */
[----:B0-----:R-:W-:-:S03]  /*74c0*/  LEA R10, P2, R7, R36, 0x1 ;  /* 0x00000024070a7211 */ /* 0x001fc600078408ff */
[----:B------:R0:W-:Y:S01]  /*74d0*/  STS [R28+0x1000], R23 ;  /* 0x001000171c007388 */ /* 0x0001e20000000800 */
[----:B-1----:R-:W-:Y:S01]  /*74e0*/  IMAD R20, R54, 0x8, R18 ;  /* 0x0000000836147824 */ /* 0x002fe200078e0212 */
[-C--:B------:R-:W-:Y:S02]  /*74f0*/  LEA.HI.X.SX32 R11, R7, R37.reuse, 0x1, P2 ;  /* 0x00000025070b7211 */ /* 0x080fe400010f0eff */
[----:B------:R-:W-:Y:S01]  /*7500*/  STS [R28+0x1080], R24 ;  /* 0x001080181c007388 */ /* 0x000fe20000000800 */
[-C--:B------:R-:W-:Y:S01]  /*7510*/  LEA.HI.X.SX32 R7, R18, R37.reuse, 0x1, P1 ;  /* 0x0000002512077211 */ /* 0x080fe200008f0eff */
[----:B------:R-:W-:Y:S01]  /*7520*/  IMAD R21, R54, 0x8, R20 ;  /* 0x0000000836157824 */ /* 0x000fe200078e0214 */
[----:B--2---:R-:W-:Y:S01]  /*7530*/  IADD3 R15, R5, -R14, RZ ;  /* 0x8000000e050f7210 */ /* 0x004fe20007ffe0ff */
[----:B------:R1:W-:Y:S01]  /*7540*/  STS [R29+0x1800], R25 ;  /* 0x001800191d007388 */ /* 0x0003e20000000800 */
[-C--:B------:R-:W-:Y:S01]  /*7550*/  LEA R14, P1, R20, R36.reuse, 0x1 ;  /* 0x00000024140e7211 */ /* 0x080fe200078208ff */
[----:B------:R-:W-:Y:S01]  /*7560*/  IMAD R17, R54, 0x8, R21 ;  /* 0x0000000836117824 */ /* 0x000fe200078e0215 */
[----:B------:R-:W-:Y:S01]  /*7570*/  LEA R18, P2, R21, R36, 0x1 ;  /* 0x0000002415127211 */ /* 0x000fe200078408ff */
[----:B------:R2:W-:Y:S01]  /*7580*/  STS [R29+0x1880], R26 ;  /* 0x0018801a1d007388 */ /* 0x0005e20000000800 */
[----:B------:R-:W-:Y:S01]  /*7590*/  FADD R47, R15, -1 ;  /* 0xbf8000000f2f7421 */ /* 0x000fe20000000000 */
[-C--:B------:R-:W-:Y:S01]  /*75a0*/  LEA.HI.X.SX32 R15, R20, R37.reuse, 0x1, P1 ;  /* 0x00000025140f7211 */ /* 0x080fe200008f0eff */
[C---:B0-----:R-:W-:Y:S01]  /*75b0*/  IMAD R23, R54.reuse, 0x8, R17 ;  /* 0x0000000836177824 */ /* 0x041fe200078e0211 */
[----:B------:R-:W-:Y:S01]  /*75c0*/  BAR.SYNC.DEFER_BLOCKING 0x0 ;  /* 0x0000000000007b1d */ /* 0x000fe20000010000 */
[----:B------:R-:W-:Y:S01]  /*75d0*/  FFMA.FTZ R20, R47, R56, -0.16845393180847167969 ;  /* 0xbe2c7f302f147423 */ /* 0x000fe20000010038 */
[----:B------:R-:W-:Y:S01]  /*75e0*/  LEA.HI.X.SX32 R19, R21, R37, 0x1, P2 ;  /* 0x0000002515137211 */ /* 0x000fe200010f0eff */
[----:B-1----:R-:W-:Y:S01]  /*75f0*/  IMAD R25, R54, 0x8, R23 ;  /* 0x0000000836197824 */ /* 0x002fe200078e0217 */
[----:B------:R-:W-:Y:S01]  /*7600*/  LEA R16, P1, R17, R36, 0x1 ;  /* 0x0000002411107211 */ /* 0x000fe200078208ff */
[----:B------:R-:W-:Y:S01]  /*7610*/  FFMA.FTZ R22, R47, R20, 0.1716887056827545166 ;  /* 0x3e2fcf2a2f167423 */ /* 0x000fe20000010014 */
[----:B------:R-:W-:-:S02]  /*7620*/  LEA R20, P2, R23, R36, 0x1 ;  /* 0x0000002417147211 */ /* 0x000fc400078408ff */
[C---:B------:R-:W-:Y:S01]  /*7630*/  LEA R27, R54.reuse, R25, 0x3 ;  /* 0x00000019361b7211 */ /* 0x040fe200078e18ff */
[----:B------:R-:W-:Y:S01]  /*7640*/  FFMA.FTZ R24, R47, R22, -0.17900948226451873779 ;  /* 0xbe374e432f187423 */ /* 0x000fe20000010016 */
[-C--:B------:R-:W-:Y:S02]  /*7650*/  LEA.HI.X.SX32 R17, R17, R37.reuse, 0x1, P1 ;  /* 0x0000002511117211 */ /* 0x080fe400008f0eff */
[-C--:B------:R-:W-:Y:S01]  /*7660*/  LEA.HI.X.SX32 R21, R23, R37.reuse, 0x1, P2 ;  /* 0x0000002517157211 */ /* 0x080fe200010f0eff */
[C---:B--2---:R-:W-:Y:S01]  /*7670*/  IMAD R29, R54.reuse, 0x8, R27 ;  /* 0x00000008361d7824 */ /* 0x044fe200078e021b */
[----:B------:R-:W-:Y:S01]  /*7680*/  LEA R22, P1, R25, R36, 0x1 ;  /* 0x0000002419167211 */ /* 0x000fe200078208ff */
[----:B------:R-:W-:Y:S01]  /*7690*/  FFMA.FTZ R26, R47, R24, 0.20512372255325317383 ;  /* 0x3e520bf42f1a7423 */ /* 0x000fe20000010018 */
[----:B------:R-:W-:Y:S01]  /*76a0*/  LEA R24, P2, R27, R36, 0x1 ;  /* 0x000000241b187211 */ /* 0x000fe200078408ff */
[C---:B------:R-:W-:Y:S01]  /*76b0*/  IMAD R31, R54.reuse, 0x8, R29 ;  /* 0x00000008361f7824 */ /* 0x040fe200078e021d */
[-C--:B------:R-:W-:Y:S01]  /*76c0*/  LEA.HI.X.SX32 R23, R25, R37.reuse, 0x1, P1 ;  /* 0x0000002519177211 */ /* 0x080fe200008f0eff */
[----:B------:R-:W-:Y:S01]  /*76d0*/  FFMA.FTZ R28, R47, R26, -0.24046532809734344482 ;  /* 0xbe763c8b2f1c7423 */ /* 0x000fe2000001001a */
[-C--:B------:R-:W-:Y:S01]  /*76e0*/  LEA.HI.X.SX32 R25, R27, R37.reuse, 0x1, P2 ;  /* 0x000000251b197211 */ /* 0x080fe200010f0eff */
[C---:B------:R-:W-:Y:S01]  /*76f0*/  IMAD R33, R54.reuse, 0x8, R31 ;  /* 0x0000000836217824 */ /* 0x040fe200078e021f */
[----:B------:R-:W-:Y:S01]  /*7700*/  LEA R26, P1, R29, R36, 0x1 ;  /* 0x000000241d1a7211 */ /* 0x000fe200078208ff */
[----:B------:R-:W-:Y:S01]  /*7710*/  FFMA.FTZ R30, R47, R28, 0.28857114911079406738 ;  /* 0x3e93bf992f1e7423 */ /* 0x000fe2000001001c */
[----:B------:R-:W0:Y:S01]  /*7720*/  LDS R55, [R46] ;  /* 0x000000002e377984 */ /* 0x000e220000000800 */
[C---:B------:R-:W-:Y:S01]  /*7730*/  IMAD R51, R54.reuse, 0x8, R33 ;  /* 0x0000000836337824 */ /* 0x040fe200078e0221 */
[----:B------:R-:W-:Y:S01]  /*7740*/  LEA R28, P2, R31, R36, 0x1 ;  /* 0x000000241f1c7211 */ /* 0x000fe200078408ff */
[----:B------:R-:W-:Y:S01]  /*7750*/  FFMA.FTZ R48, R47, R30, -0.36067417263984680176 ;  /* 0xbeb8aa492f307423 */ /* 0x000fe2000001001e */
[----:B------:R-:W1:Y:S01]  /*7760*/  LDS R57, [R46+0x100] ;  /* 0x000100002e397984 */ /* 0x000e620000000800 */
[C---:B------:R-:W-:Y:S01]  /*7770*/  IMAD R53, R54.reuse, 0x8, R51 ;  /* 0x0000000836357824 */ /* 0x040fe200078e0233 */
[-C--:B------:R-:W-:Y:S01]  /*7780*/  LEA.HI.X.SX32 R27, R29, R37.reuse, 0x1, P1 ;  /* 0x000000251d1b7211 */ /* 0x080fe200008f0eff */
[----:B------:R-:W-:Y:S01]  /*7790*/  FFMA.FTZ R48, R47, R48, 0.48089820146560668945 ;  /* 0x3ef6384a2f307423 */ /* 0x000fe20000010030 */
[----:B------:R-:W2:Y:S01]  /*77a0*/  LDS R59, [R46+0x200] ;  /* 0x000200002e3b7984 */ /* 0x000ea20000000800 */
[-C--:B------:R-:W-:Y:S01]  /*77b0*/  LEA.HI.X.SX32 R29, R31, R37.reuse, 0x1, P2 ;  /* 0x000000251f1d7211 */ /* 0x080fe200010f0eff */
[----:B------:R-:W-:Y:S01]  /*77c0*/  IMAD R54, R54, 0x8, R53 ;  /* 0x0000000836367824 */ /* 0x000fe200078e0235 */
[-C--:B------:R-:W-:Y:S01]  /*77d0*/  LEA R34, P1, R33, R36.reuse, 0x1 ;  /* 0x0000002421227211 */ /* 0x080fe200078208ff */
[----:B------:R-:W3:Y:S01]  /*77e0*/  LDS R61, [R46+0x300] ;  /* 0x000300002e3d7984 */ /* 0x000ee20000000800 */
[----:B------:R-:W-:Y:S01]  /*77f0*/  LEA R32, P2, R51, R36, 0x1 ;  /* 0x0000002433207211 */ /* 0x000fe200078408ff */
[----:B------:R-:W-:Y:S01]  /*7800*/  FFMA.FTZ R48, R47, R48, -0.72134751081466674805 ;  /* 0xbf38aa3b2f307423 */ /* 0x000fe20000010030 */
[----:B------:R-:W-:Y:S01]  /*7810*/  LEA R30, P3, R53, R36, 0x1 ;  /* 0x00000024351e7211 */ /* 0x000fe200078608ff */
[----:B------:R-:W4:Y:S01]  /*7820*/  LDS R63, [R46+0x400] ;  /* 0x000400002e3f7984 */ /* 0x000f220000000800 */
[-C--:B------:R-:W-:Y:S01]  /*7830*/  LEA.HI.X.SX32 R35, R33, R37.reuse, 0x1, P1 ;  /* 0x0000002521237211 */ /* 0x080fe200008f0eff */
[----:B------:R-:W-:Y:S01]  /*7840*/  FMUL R48, R47, R48 ;  /* 0x000000302f307220 */ /* 0x000fe20000400000 */
[----:B------:R-:W-:Y:S01]  /*7850*/  LEA R36, P4, R54, R36, 0x1 ;  /* 0x0000002436247211 */ /* 0x000fe200078808ff */
[----:B------:R-:W5:Y:S01]  /*7860*/  LDS R65, [R46+0x500] ;  /* 0x000500002e417984 */ /* 0x000f620000000800 */
[-C--:B------:R-:W-:Y:S01]  /*7870*/  LEA.HI.X.SX32 R33, R51, R37.reuse, 0x1, P2 ;  /* 0x0000002533217211 */ /* 0x080fe200010f0eff */
[----:B------:R-:W-:Y:S01]  /*7880*/  FADD R51, R50, -1 ;  /* 0xbf80000032337421 */ /* 0x000fe20000000000 */
[-C--:B------:R-:W-:Y:S01]  /*7890*/  LEA.HI.X.SX32 R31, R53, R37.reuse, 0x1, P3 ;  /* 0x00000025351f7211 */ /* 0x080fe200018f0eff */
[----:B------:R-:W5:Y:S01]  /*78a0*/  LDS R67, [R46+0x600] ;  /* 0x000600002e437984 */ /* 0x000f620000000800 */
[----:B------:R-:W-:Y:S01]  /*78b0*/  FADD R53, R52, -1 ;  /* 0xbf80000034357421 */ /* 0x000fe20000000000 */
[----:B------:R-:W-:Y:S01]  /*78c0*/  LEA.HI.X.SX32 R37, R54, R37, 0x1, P4 ;  /* 0x0000002536257211 */ /* 0x000fe200020f0eff */
[-C--:B------:R-:W-:Y:S01]  /*78d0*/  FFMA.FTZ R50, R49, R56.reuse, -0.16845393180847167969 ;  /* 0xbe2c7f3031327423 */ /* 0x080fe20000010038 */
[----:B------:R0:W5:Y:S01]  /*78e0*/  LDS R69, [R46+0x700] ;  /* 0x000700002e457984 */ /* 0x0001620000000800 */
[-C--:B------:R-:W-:Y:S01]  /*78f0*/  FFMA.FTZ R52, R51, R56.reuse, -0.16845393180847167969 ;  /* 0xbe2c7f3033347423 */ /* 0x080fe20000010038 */
[----:B------:R-:W-:Y:S01]  /*7900*/  ISETP.GE.U32.AND P4, PT, R5, 0x7f800000, PT ;  /* 0x7f8000000500780c */ /* 0x000fe20003f86070 */
[----:B------:R-:W-:Y:S01]  /*7910*/  FFMA.FTZ R54, R53, R56, -0.16845393180847167969 ;  /* 0xbe2c7f3035367423 */ /* 0x000fe20000010038 */
[----:B------:R-:W-:Y:S01]  /*7920*/  ISETP.GE.U32.AND P3, PT, R39, 0x7f800000, PT ;  /* 0x7f8000002700780c */ /* 0x000fe20003f66070 */
[----:B------:R-:W-:Y:S01]  /*7930*/  FFMA.FTZ R50, R49, R50, 0.1716887056827545166 ;  /* 0x3e2fcf2a31327423 */ /* 0x000fe20000010032 */
[----:B------:R-:W-:Y:S01]  /*7940*/  ISETP.GE.U32.AND P1, PT, R40, 0x7f800000, PT ;  /* 0x7f8000002800780c */ /* 0x000fe20003f26070 */
[----:B------:R-:W-:Y:S01]  /*7950*/  FFMA.FTZ R52, R51, R52, 0.1716887056827545166 ;  /* 0x3e2fcf2a33347423 */ /* 0x000fe20000010034 */
[----:B------:R-:W-:Y:S01]  /*7960*/  FSETP.NEU.AND P2, PT, R5, RZ, PT ;  /* 0x000000ff0500720b */ /* 0x000fe20003f4d000 */
[----:B------:R-:W-:-:S02]  /*7970*/  FFMA.FTZ R54, R53, R54, 0.1716887056827545166 ;  /* 0x3e2fcf2a35367423 */ /* 0x000fc40000010036 */
[----:B------:R-:W-:Y:S01]  /*7980*/  FFMA.FTZ R50, R49, R50, -0.17900948226451873779 ;  /* 0xbe374e4331327423 */ /* 0x000fe20000010032 */
[----:B0-----:R0:W-:Y:S01]  /*7990*/  STG.E.U16 [R12.64], R55 ;  /* 0x000000370c007986 */ /* 0x0011e2000c101506 */
[----:B------:R-:W-:Y:S02]  /*79a0*/  FFMA.FTZ R52, R51, R52, -0.17900948226451873779 ;  /* 0xbe374e4333347423 */ /* 0x000fe40000010034 */
[----:B------:R-:W-:Y:S01]  /*79b0*/  FFMA.FTZ R54, R53, R54, -0.17900948226451873779 ;  /* 0xbe374e4335367423 */ /* 0x000fe20000010036 */
[----:B-1----:R1:W-:Y:S01]  /*79c0*/  STG.E.U16 [R10.64], R57 ;  /* 0x000000390a007986 */ /* 0x0023e2000c101506 */
[----:B------:R-:W-:Y:S01]  /*79d0*/  FFMA.FTZ R50, R49, R50, 0.20512372255325317383 ;  /* 0x3e520bf431327423 */ /* 0x000fe20000010032 */
[----:B------:R-:W-:Y:S01]  /*79e0*/  @P4 MOV R46, 0x7f800000 ;  /* 0x7f800000002e4802 */ /* 0x000fe20000000f00 */
[----:B------:R-:W-:Y:S01]  /*79f0*/  FFMA.FTZ R52, R51, R52, 0.20512372255325317383 ;  /* 0x3e520bf433347423 */ /* 0x000fe20000010034 */
[----:B--2---:R-:W-:Y:S01]  /*7a00*/  STG.E.U16 [R8.64], R59 ;  /* 0x0000003b08007986 */ /* 0x004fe2000c101506 */
[----:B------:R-:W-:-:S02]  /*7a10*/  FFMA.FTZ R54, R53, R54, 0.20512372255325317383 ;  /* 0x3e520bf435367423 */ /* 0x000fc40000010036 */
[----:B------:R-:W-:Y:S01]  /*7a20*/  FFMA.FTZ R50, R49, R50, -0.24046532809734344482 ;  /* 0xbe763c8b31327423 */ /* 0x000fe20000010032 */
[----:B---3--:R2:W-:Y:S01]  /*7a30*/  STG.E.U16 [R6.64], R61 ;  /* 0x0000003d06007986 */ /* 0x0085e2000c101506 */
[----:B------:R-:W-:Y:S01]  /*7a40*/  FFMA.FTZ R52, R51, R52, -0.24046532809734344482 ;  /* 0xbe763c8b33347423 */ /* 0x000fe20000010034 */
[----:B0-----:R-:W-:Y:S01]  /*7a50*/  PRMT R13, R59, 0x7632, R13 ;  /* 0x000076323b0d7816 */ /* 0x001fe2000000000d */
[----:B------:R-:W-:Y:S01]  /*7a60*/  FFMA.FTZ R54, R53, R54, -0.24046532809734344482 ;  /* 0xbe763c8b35367423 */ /* 0x000fe20000010036 */
[----:B-1----:R-:W-:Y:S01]  /*7a70*/  PRMT R11, R55, 0x7632, R11 ;  /* 0x00007632370b7816 */ /* 0x002fe2000000000b */
[----:B------:R-:W-:Y:S01]  /*7a80*/  FFMA.FTZ R50, R49, R50, 0.28857114911079406738 ;  /* 0x3e93bf9931327423 */ /* 0x000fe20000010032 */
[----:B----4-:R0:W-:Y:S01]  /*7a90*/  STG.E.U16 [R14.64], R63 ;  /* 0x0000003f0e007986 */ /* 0x0101e2000c101506 */
[----:B------:R-:W-:Y:S01]  /*7aa0*/  FFMA.FTZ R52, R51, R52, 0.28857114911079406738 ;  /* 0x3e93bf9933347423 */ /* 0x000fe20000010034 */
[----:B------:R-:W-:Y:S01]  /*7ab0*/  PRMT R10, R61, 0x7632, R10 ;  /* 0x000076323d0a7816 */ /* 0x000fe2000000000a */
[----:B------:R-:W-:Y:S01]  /*7ac0*/  FFMA.FTZ R54, R53, R54, 0.28857114911079406738 ;  /* 0x3e93bf9935367423 */ /* 0x000fe20000010036 */
[----:B-----5:R1:W-:Y:S01]  /*7ad0*/  STG.E.U16 [R18.64], R65 ;  /* 0x0000004112007986 */ /* 0x0203e2000c101506 */
[----:B------:R-:W-:Y:S01]  /*7ae0*/  FFMA.FTZ R50, R49, R50, -0.36067417263984680176 ;  /* 0xbeb8aa4931327423 */ /* 0x000fe20000010032 */
[----:B--2---:R-:W-:Y:S01]  /*7af0*/  PRMT R7, R57, 0x7632, R7 ;  /* 0x0000763239077816 */ /* 0x004fe20000000007 */
[----:B------:R-:W-:Y:S01]  /*7b00*/  FFMA.FTZ R52, R51, R52, -0.36067417263984680176 ;  /* 0xbeb8aa4933347423 */ /* 0x000fe20000010034 */
[----:B------:R2:W-:Y:S01]  /*7b10*/  STG.E.U16 [R16.64], R67 ;  /* 0x0000004310007986 */ /* 0x0005e2000c101506 */
[----:B------:R-:W-:-:S02]  /*7b20*/  FFMA.FTZ R54, R53, R54, -0.36067417263984680176 ;  /* 0xbeb8aa4935367423 */ /* 0x000fc40000010036 */
[----:B------:R-:W-:Y:S01]  /*7b30*/  FFMA.FTZ R50, R49, R50, 0.48089820146560668945 ;  /* 0x3ef6384a31327423 */ /* 0x000fe20000010032 */
[----:B------:R-:W-:Y:S01]  /*7b40*/  STG.E.U16 [R20.64], R69 ;  /* 0x0000004514007986 */ /* 0x000fe2000c101506 */
[----:B------:R-:W-:Y:S01]  /*7b50*/  FFMA.FTZ R52, R51, R52, 0.48089820146560668945 ;  /* 0x3ef6384a33347423 */ /* 0x000fe20000010034 */
[----:B0-----:R-:W-:Y:S01]  /*7b60*/  PRMT R15, R67, 0x7632, R15 ;  /* 0x00007632430f7816 */ /* 0x001fe2000000000f */
[----:B------:R-:W-:Y:S01]  /*7b70*/  FFMA.FTZ R54, R53, R54, 0.48089820146560668945 ;  /* 0x3ef6384a35367423 */ /* 0x000fe20000010036 */
[----:B------:R-:W-:Y:S01]  /*7b80*/  STG.E.U16 [R22.64], R11 ;  /* 0x0000000b16007986 */ /* 0x000fe2000c101506 */
[----:B------:R-:W-:Y:S01]  /*7b90*/  FFMA.FTZ R50, R49, R50, -0.72134751081466674805 ;  /* 0xbf38aa3b31327423 */ /* 0x000fe20000010032 */
[----:B-1----:R-:W-:Y:S01]  /*7ba0*/  PRMT R65, R65, 0x7632, R65 ;  /* 0x0000763241417816 */ /* 0x002fe20000000041 */
[----:B------:R-:W-:Y:S01]  /*7bb0*/  FFMA.FTZ R52, R51, R52, -0.72134751081466674805 ;  /* 0xbf38aa3b33347423 */ /* 0x000fe20000010034 */
[----:B--2---:R-:W-:Y:S01]  /*7bc0*/  PRMT R17, R63, 0x7632, R17 ;  /* 0x000076323f117816 */ /* 0x004fe20000000011 */
[----:B------:R-:W-:Y:S01]  /*7bd0*/  FFMA.FTZ R54, R53, R54, -0.72134751081466674805 ;  /* 0xbf38aa3b35367423 */ /* 0x000fe20000010036 */
[----:B------:R-:W-:Y:S01]  /*7be0*/  STG.E.U16 [R24.64], R7 ;  /* 0x0000000718007986 */ /* 0x000fe2000c101506 */
[----:B------:R-:W-:Y:S01]  /*7bf0*/  PRMT R18, R69, 0x7632, R18 ;  /* 0x0000763245127816 */ /* 0x000fe20000000012 */
[----:B------:R-:W-:-:S02]  /*7c00*/  FMUL R48, R47, R48 ;  /* 0x000000302f307220 */ /* 0x000fc40000400000 */
[----:B------:R-:W-:Y:S01]  /*7c10*/  STG.E.U16 [R26.64], R13 ;  /* 0x0000000d1a007986 */ /* 0x000fe2000c101506 */
[----:B------:R-:W-:Y:S02]  /*7c20*/  FMUL R50, R49, R50 ;  /* 0x0000003231327220 */ /* 0x000fe40000400000 */
[----:B------:R-:W-:Y:S01]  /*7c30*/  FMUL R52, R51, R52 ;  /* 0x0000003433347220 */ /* 0x000fe20000400000 */
[----:B------:R0:W-:Y:S01]  /*7c40*/  STG.E.U16 [R28.64], R10 ;  /* 0x0000000a1c007986 */ /* 0x0001e2000c101506 */
[----:B------:R-:W-:Y:S02]  /*7c50*/  FMUL R54, R53, R54 ;  /* 0x0000003635367220 */ /* 0x000fe40000400000 */
[----:B------:R-:W-:Y:S01]  /*7c60*/  FFMA.FTZ R47, R47, 1.4426950216293334961, R48 ;  /* 0x3fb8aa3b2f2f7823 */ /* 0x000fe20000010030 */
[----:B------:R1:W-:Y:S01]  /*7c70*/  STG.E.U16 [R34.64], R17 ;  /* 0x0000001122007986 */ /* 0x0003e2000c101506 */
[----:B------:R-:W-:Y:S02]  /*7c80*/  FMUL R50, R49, R50 ;  /* 0x0000003231327220 */ /* 0x000fe40000400000 */
[----:B------:R-:W-:Y:S01]  /*7c90*/  FMUL R52, R51, R52 ;  /* 0x0000003433347220 */ /* 0x000fe20000400000 */
[----:B------:R1:W-:Y:S01]  /*7ca0*/  STG.E.U16 [R32.64], R65 ;  /* 0x0000004120007986 */ /* 0x0003e2000c101506 */
[----:B------:R-:W-:-:S02]  /*7cb0*/  FMUL R54, R53, R54 ;  /* 0x0000003635367220 */ /* 0x000fc40000400000 */
[----:B------:R-:W-:Y:S01]  /*7cc0*/  FADD R42, R42, R47 ;  /* 0x0000002f2a2a7221 */ /* 0x000fe20000000000 */
[----:B------:R1:W-:Y:S01]  /*7cd0*/  STG.E.U16 [R30.64], R15 ;  /* 0x0000000f1e007986 */ /* 0x0003e2000c101506 */
[----:B------:R-:W-:Y:S02]  /*7ce0*/  FFMA.FTZ R50, R49, 1.4426950216293334961, R50 ;  /* 0x3fb8aa3b31327823 */ /* 0x000fe40000010032 */
[----:B------:R-:W-:Y:S01]  /*7cf0*/  FFMA.FTZ R51, R51, 1.4426950216293334961, R52 ;  /* 0x3fb8aa3b33337823 */ /* 0x000fe20000010034 */
[----:B------:R1:W-:Y:S01]  /*7d00*/  STG.E.U16 [R36.64], R18 ;  /* 0x0000001224007986 */ /* 0x0003e2000c101506 */
[----:B------:R-:W-:Y:S02]  /*7d10*/  FFMA.FTZ R54, R53, 1.4426950216293334961, R54 ;  /* 0x3fb8aa3b35367823 */ /* 0x000fe40000010036 */
[----:B------:R-:W-:Y:S01]  /*7d20*/  @P4 FFMA.FTZ R42, R5, R46, +INF ;  /* 0x7f800000052a4423 */ /* 0x000fe2000001002e */
[----:B------:R-:W-:Y:S01]  /*7d30*/  BAR.SYNC.DEFER_BLOCKING 0x0 ;  /* 0x0000000000007b1d */ /* 0x000fe20000010000 */
[----:B------:R-:W-:Y:S01]  /*7d40*/  @P5 IMAD.MOV.U32 R47, RZ, RZ, 0x7f800000 ;  /* 0x7f800000ff2f5424 */ /* 0x000fe200078e00ff */
[----:B------:R-:W-:Y:S01]  /*7d50*/  FSETP.NEU.AND P4, PT, R38, RZ, PT ;  /* 0x000000ff2600720b */ /* 0x000fe20003f8d000 */
[----:B------:R-:W-:-:S02]  /*7d60*/  @P3 IMAD.MOV.U32 R46, RZ, RZ, 0x7f800000 ;  /* 0x7f800000ff2e3424 */ /* 0x000fc400078e00ff */
[----:B------:R-:W-:Y:S02]  /*7d70*/  @P1 IMAD.MOV.U32 R5, RZ, RZ, 0x7f800000 ;  /* 0x7f800000ff051424 */ /* 0x000fe400078e00ff */
[----:B------:R-:W-:Y:S02]  /*7d80*/  FADD R43, R43, R50 ;  /* 0x000000322b2b7221 */ /* 0x000fe40000000000 */
[----:B------:R-:W-:Y:S02]  /*7d90*/  FADD R44, R44, R51 ;  /* 0x000000332c2c7221 */ /* 0x000fe40000000000 */
[----:B------:R-:W-:Y:S02]  /*7da0*/  FADD R45, R45, R54 ;  /* 0x000000362d2d7221 */ /* 0x000fe40000000000 */
[----:B------:R-:W-:Y:S01]  /*7db0*/  @P5 FFMA.FTZ R43, R38, R47, +INF ;  /* 0x7f800000262b5423 */ /* 0x000fe2000001002f */
[C---:B------:R-:W-:Y:S01]  /*7dc0*/  FSETP.NEU.AND P5, PT, R39.reuse, RZ, PT ;  /* 0x000000ff2700720b */ /* 0x040fe20003fad000 */
[----:B------:R-:W-:Y:S01]  /*7dd0*/  @P3 FFMA.FTZ R44, R39, R46, +INF ;  /* 0x7f800000272c3423 */ /* 0x000fe2000001002e */
[C---:B------:R-:W-:Y:S01]  /*7de0*/  FSETP.NEU.AND P3, PT, R40.reuse, RZ, PT ;  /* 0x000000ff2800720b */ /* 0x040fe20003f6d000 */
[----:B------:R-:W-:Y:S01]  /*7df0*/  @P1 FFMA.FTZ R45, R40, R5, +INF ;  /* 0x7f800000282d1423 */ /* 0x000fe20000010005 */
[----:B------:R-:W-:-:S02]  /*7e00*/  FSEL R5, R42, -INF , P2 ;  /* 0xff8000002a057808 */ /* 0x000fc40001000000 */
[----:B------:R-:W-:Y:S02]  /*7e10*/  FSEL R43, R43, -INF , P4 ;  /* 0xff8000002b2b7808 */ /* 0x000fe40002000000 */
[----:B------:R-:W-:Y:S01]  /*7e20*/  FSEL R44, R44, -INF , P5 ;  /* 0xff8000002c2c7808 */ /* 0x000fe20002800000 */
[----:B------:R-:W-:Y:S01]  /*7e30*/  FFMA R8, R5, 0.69314718246459960938, R0 ;  /* 0x3f31721805087823 */ /* 0x000fe20000000000 */
[----:B------:R-:W-:Y:S01]  /*7e40*/  FSEL R45, R45, -INF , P3 ;  /* 0xff8000002d2d7808 */ /* 0x000fe20001800000 */
[----:B------:R-:W-:Y:S02]  /*7e50*/  FFMA R9, R43, 0.69314718246459960938, R2 ;  /* 0x3f3172182b097823 */ /* 0x000fe40000000002 */
[----:B0-----:R-:W-:Y:S02]  /*7e60*/  FFMA R10, R44, 0.69314718246459960938, R3 ;  /* 0x3f3172182c0a7823 */ /* 0x001fe40000000003 */
[----:B------:R-:W-:-:S05]  /*7e70*/  FFMA R11, R45, 0.69314718246459960938, R4 ;  /* 0x3f3172182d0b7823 */ /* 0x000fca0000000004 */
[----:B------:R1:W-:Y:S04]  /*7e80*/  STS.128 [R62.X4], R8 ;  /* 0x000000083e007388 */ /* 0x0003e80000004c00 */
[----:B------:R-:W-:Y:S06]  /*7e90*/  BAR.SYNC.DEFER_BLOCKING 0x0 ;  /* 0x0000000000007b1d */ /* 0x000fec0000010000 */
[----:B------:R-:W-:Y:S05]  /*7ea0*/  @P0 EXIT ;  /* 0x000000000000094d */ /* 0x000fea0003800000 */
[----:B-1----:R-:W0:Y:S01]  /*7eb0*/  LDS R41, [R41] ;  /* 0x0000000029297984 */ /* 0x002e220000000800 */
[----:B------:R-:W-:-:S02]  /*7ec0*/  IMAD R0, R60, c[0x0][0x1cc], RZ ;  /* 0x000073003c007a24 */ /* 0x000fc400078e02ff */
[----:B------:R-:W-:Y:S02]  /*7ed0*/  IMAD.SHL.U32 R3, R58, 0x4, RZ ;  /* 0x000000043a037824 */ /* 0x000fe400078e00ff */
[----:B------:R-:W-:Y:S02]  /*7ee0*/  IMAD.SHL.U32 R2, R0, 0x4, RZ ;  /* 0x0000000400027824 */ /* 0x000fe400078e00ff */
[----:B------:R-:W-:-:S03]  /*7ef0*/  IMAD.HI R5, R58, 0x4, RZ ;  /* 0x000000043a057827 */ /* 0x000fc600078e02ff */
[----:B------:R-:W-:Y:S01]  /*7f00*/  IADD3 R2, P0, P1, R3, c[0x0][0x180], R2 ;  /* 0x0000600003027a10 */ /* 0x000fe2000791e002 */
[----:B------:R-:W-:-:S05]  /*7f10*/  IMAD.HI R0, R0, 0x4, RZ ;  /* 0x0000000400007827 */ /* 0x000fca00078e02ff */
[----:B------:R-:W-:-:S05]  /*7f20*/  IADD3.X R3, R5, c[0x0][0x184], R0, P0, P1 ;  /* 0x0000610005037a10 */ /* 0x000fca00007e2400 */
[----:B0-----:R-:W-:Y:S01]  /*7f30*/  STG.E [R2.64], R41 ;  /* 0x0000002902007986 */ /* 0x001fe2000c101906 */
[----:B------:R-:W-:Y:S05]  /*7f40*/  EXIT ;  /* 0x000000000000794d */ /* 0x000fea0003800000 */
.L_x_10:
[----:B------:R-:W-:-:S00]  /*7f50*/  BRA `(.L_x_10) ;  /* 0xfffffff000007947 */ /* 0x000fc0000383ffff */
[----:B------:R-:W-:-:S00]  /*7f60*/  NOP ;  /* 0x0000000000007918 */ /* 0x000fc00000000000 */
        /* <DEDUP_REMOVED lines=9> */
.L_x_11:


//--------------------- .nv.global.init           --------------------------
	.section	.nv.global.init,"aw",@progbits
.nv.global.init:
	.type		_$_str,@object
	.size		_$_str,(.L_0 - _$_str)
_$_str:
        /*0000*/ 	.byte	0x5f, 0x5f, 0x43, 0x55, 0x44, 0x41, 0x5f, 0x46, 0x54, 0x5a, 0x00
.L_0:


//--------------------- .nv.shared.attn_fwd       --------------------------
	.section	.nv.shared.attn_fwd,"aw",@nobits
	.sectionflags	@""
	.align	16
